// auto-generated by cutlass_sweep.gemm — config: {"arch": "sm_90", "cluster_m": 1, "cluster_n": 8, "dtype": "fp16", "dtype_b": "fp16", "layout": "nn", "stages": 5, "tile_k": 64, "tile_m": 128, "tile_n": 128}
#include "cutlass/cutlass.h"
#include "cutlass/gemm/collective/collective_builder.hpp"
#include "cutlass/gemm/device/gemm_universal_adapter.h"
#include "cutlass/gemm/kernel/gemm_universal.hpp"
#include "cutlass/epilogue/collective/collective_builder.hpp"

using ElemA = cutlass::half_t;
using ElemB = cutlass::half_t;
using ElemCD = cutlass::half_t;
using Acc  = float;
using TileShape    = cute::Shape<cute::_128, cute::_128, cute::_64>;
using ClusterShape = cute::Shape<cute::_1, cute::_8, cute::_1>;

using CollectiveEpilogue = typename cutlass::epilogue::collective::CollectiveBuilder<
    cutlass::arch::Sm90, cutlass::arch::OpClassTensorOp,
    TileShape, ClusterShape,
    cutlass::epilogue::collective::EpilogueTileAuto,
    Acc, Acc,
    ElemCD, cutlass::layout::RowMajor, 128 / cutlass::sizeof_bits<ElemCD>::value,
    ElemCD, cutlass::layout::RowMajor, 128 / cutlass::sizeof_bits<ElemCD>::value,
    cutlass::epilogue::collective::EpilogueScheduleAuto
  >::CollectiveOp;

using CollectiveMainloop = typename cutlass::gemm::collective::CollectiveBuilder<
    cutlass::arch::Sm90, cutlass::arch::OpClassTensorOp,
    ElemA, cutlass::layout::RowMajor, 128 / cutlass::sizeof_bits<ElemA>::value,
    ElemB, cutlass::layout::RowMajor, 128 / cutlass::sizeof_bits<ElemB>::value,
    Acc,
    TileShape, ClusterShape,
    cutlass::gemm::collective::StageCount<5>,
    cutlass::gemm::collective::KernelScheduleAuto
  >::CollectiveOp;

using GemmKernel = cutlass::gemm::kernel::GemmUniversal<
    cute::Shape<int,int,int,int>,
    CollectiveMainloop,
    CollectiveEpilogue
>;
using Gemm = cutlass::gemm::device::GemmUniversalAdapter<GemmKernel>;

// Force the device kernel symbol into the cubin without needing a host main.
auto* _anchor = &cutlass::device_kernel<GemmKernel>;


// ===== COMPILED SASS (sm_90a) =====

	.target	sm_90a

	.elftype	@"ET_EXEC"


//--------------------- .note.nv.tkinfo           --------------------------
	.section	.note.nv.tkinfo,"",@"SHT_NOTE"
	.sectionflags	@"SHF_NOTE_NV_TKINFO"
	.tkinfo
        /*0018*/ 	.word	0x00000002
        /*0030*/ 	.string	""
        /*0030*/ 	.string	"ptxas"
        /*0030*/ 	.string	"Cuda compilation tools, release 13.0, V13.0.88"
        /*0030*/ 	.string	"Build cuda_13.0.r13.0/compiler.36424714_0"
        /*0030*/ 	.string	"-arch sm_90a -m 64 "



//--------------------- .note.nv.cuinfo           --------------------------
	.section	.note.nv.cuinfo,"",@"SHT_NOTE"
	.sectionflags	@"SHF_NOTE_NV_CUINFO"
        /*0018*/ 	.short	0x0002
        /*001a*/ 	.short	0x005a
        /*001c*/ 	.short	0x0082
	.zero		2


//--------------------- .nv.info                  --------------------------
	.section	.nv.info,"",@"SHT_CUDA_INFO"
	.align	4


	//----- nvinfo : EIATTR_REGCOUNT
	.align		4
        /*0000*/ 	.byte	0x04, 0x2f
        /*0002*/ 	.short	(.L_15 - .L_14)
	.align		4
.L_14:
        /*0004*/ 	.word	index@(_ZN7cutlass13device_kernelINS_4gemm6kernel13GemmUniversalIN4cute5tupleIJiiiiEEENS1_10collective13CollectiveMmaINS1_34MainloopSm90TmaGmmaWarpSpecializedILi5ENS5_IJNS4_1CILi1EEENSA_ILi8EEESB_EEENS1_35KernelTmaWarpSpecializedCooperativeEEENS5_IJNSA_ILi128EEESG_NSA_ILi64EEEEEENS_6half_tENS5_IJlSB_lEEESJ_NS5_IJSB_llEEENS4_8TiledMMAINS4_8MMA_AtomIJNS4_4SM904GMMA26MMA_64x128x16_F32F16F16_SSILNSP_5MajorE0ELSR_1ELNSP_7ScaleInE1ELSS_1EEEEEENS4_6LayoutINS5_IJNSA_ILi2EEESB_SB_EEENS5_IJSB_NSA_ILi0EEESY_EEEEENS5_IJNS4_10UnderscoreES11_S11_EEEEENS4_23SM90_TMA_LOAD_MULTICASTENS4_14ComposedLayoutINS4_7SwizzleILi3ELi4ELi3EEENS4_18smem_ptr_flag_bitsILi16EEENSV_INS5_IJSC_SH_EEENS5_IJSH_SB_EEEEEEEvNS4_8identityENS4_13SM90_TMA_LOADENS15_IS17_S19_NSV_INS5_IJSH_SC_EEENS5_IJSB_SH_EEEEEEEvS1E_EENS_8epilogue10collective6detail29Sm90TmaWarpSpecializedAdapterINS1M_15DefaultEpilogueISJ_SK_SK_NS1L_6thread17LinearCombinationISJ_Li1EffLNS1Q_9ScaleType4KindE0ELNS_15FloatRoundStyleE2ESJ_EENS1_15EpilogueDefaultEEEEEvvEEEEvNT_6ParamsE)
        /*0008*/ 	.word	0x000000a8


	//----- nvinfo : EIATTR_FRAME_SIZE
	.align		4
.L_15:
        /*000c*/ 	.byte	0x04, 0x11
        /*000e*/ 	.short	(.L_17 - .L_16)
	.align		4
.L_16:
        /*0010*/ 	.word	index@(_ZN7cutlass13device_kernelINS_4gemm6kernel13GemmUniversalIN4cute5tupleIJiiiiEEENS1_10collective13CollectiveMmaINS1_34MainloopSm90TmaGmmaWarpSpecializedILi5ENS5_IJNS4_1CILi1EEENSA_ILi8EEESB_EEENS1_35KernelTmaWarpSpecializedCooperativeEEENS5_IJNSA_ILi128EEESG_NSA_ILi64EEEEEENS_6half_tENS5_IJlSB_lEEESJ_NS5_IJSB_llEEENS4_8TiledMMAINS4_8MMA_AtomIJNS4_4SM904GMMA26MMA_64x128x16_F32F16F16_SSILNSP_5MajorE0ELSR_1ELNSP_7ScaleInE1ELSS_1EEEEEENS4_6LayoutINS5_IJNSA_ILi2EEESB_SB_EEENS5_IJSB_NSA_ILi0EEESY_EEEEENS5_IJNS4_10UnderscoreES11_S11_EEEEENS4_23SM90_TMA_LOAD_MULTICASTENS4_14ComposedLayoutINS4_7SwizzleILi3ELi4ELi3EEENS4_18smem_ptr_flag_bitsILi16EEENSV_INS5_IJSC_SH_EEENS5_IJSH_SB_EEEEEEEvNS4_8identityENS4_13SM90_TMA_LOADENS15_IS17_S19_NSV_INS5_IJSH_SC_EEENS5_IJSB_SH_EEEEEEEvS1E_EENS_8epilogue10collective6detail29Sm90TmaWarpSpecializedAdapterINS1M_15DefaultEpilogueISJ_SK_SK_NS1L_6thread17LinearCombinationISJ_Li1EffLNS1Q_9ScaleType4KindE0ELNS_15FloatRoundStyleE2ESJ_EENS1_15EpilogueDefaultEEEEEvvEEEEvNT_6ParamsE)
        /*0014*/ 	.word	0x00000000


	//----- nvinfo : EIATTR_MIN_STACK_SIZE
	.align		4
.L_17:
        /*0018*/ 	.byte	0x04, 0x12
        /*001a*/ 	.short	(.L_19 - .L_18)
	.align		4
.L_18:
        /*001c*/ 	.word	index@(_ZN7cutlass13device_kernelINS_4gemm6kernel13GemmUniversalIN4cute5tupleIJiiiiEEENS1_10collective13CollectiveMmaINS1_34MainloopSm90TmaGmmaWarpSpecializedILi5ENS5_IJNS4_1CILi1EEENSA_ILi8EEESB_EEENS1_35KernelTmaWarpSpecializedCooperativeEEENS5_IJNSA_ILi128EEESG_NSA_ILi64EEEEEENS_6half_tENS5_IJlSB_lEEESJ_NS5_IJSB_llEEENS4_8TiledMMAINS4_8MMA_AtomIJNS4_4SM904GMMA26MMA_64x128x16_F32F16F16_SSILNSP_5MajorE0ELSR_1ELNSP_7ScaleInE1ELSS_1EEEEEENS4_6LayoutINS5_IJNSA_ILi2EEESB_SB_EEENS5_IJSB_NSA_ILi0EEESY_EEEEENS5_IJNS4_10UnderscoreES11_S11_EEEEENS4_23SM90_TMA_LOAD_MULTICASTENS4_14ComposedLayoutINS4_7SwizzleILi3ELi4ELi3EEENS4_18smem_ptr_flag_bitsILi16EEENSV_INS5_IJSC_SH_EEENS5_IJSH_SB_EEEEEEEvNS4_8identityENS4_13SM90_TMA_LOADENS15_IS17_S19_NSV_INS5_IJSH_SC_EEENS5_IJSB_SH_EEEEEEEvS1E_EENS_8epilogue10collective6detail29Sm90TmaWarpSpecializedAdapterINS1M_15DefaultEpilogueISJ_SK_SK_NS1L_6thread17LinearCombinationISJ_Li1EffLNS1Q_9ScaleType4KindE0ELNS_15FloatRoundStyleE2ESJ_EENS1_15EpilogueDefaultEEEEEvvEEEEvNT_6ParamsE)
        /*0020*/ 	.word	0x00000000
.L_19:


//--------------------- .nv.compat                --------------------------
	.section	.nv.compat,"",@"SHT_CUDA_COMPAT_INFO"
	.align	4
        /*0000*/ 	.byte	0x02, 0x09, 0x01, 0x00, 0x02, 0x02, 0x04, 0x00, 0x02, 0x05, 0x05, 0x00, 0x03, 0x07, 0x01, 0x01
        /*0010*/ 	.byte	0x02, 0x03, 0x01, 0x00, 0x02, 0x06, 0x01, 0x00, 0x04, 0x0b, 0x08, 0x00, 0x00, 0x00, 0x00, 0x00
        /*0020*/ 	.byte	0x00, 0x00, 0x00, 0x00


//--------------------- .nv.info._ZN7cutlass13device_kernelINS_4gemm6kernel13GemmUniversalIN4cute5tupleIJiiiiEEENS1_10collective13CollectiveMmaINS1_34MainloopSm90TmaGmmaWarpSpecializedILi5ENS5_IJNS4_1CILi1EEENSA_ILi8EEESB_EEENS1_35KernelTmaWarpSpecializedCooperativeEEENS5_IJNSA_ILi128EEESG_NSA_ILi64EEEEEENS_6half_tENS5_IJlSB_lEEESJ_NS5_IJSB_llEEENS4_8TiledMMAINS4_8MMA_AtomIJNS4_4SM904GMMA26MMA_64x128x16_F32F16F16_SSILNSP_5MajorE0ELSR_1ELNSP_7ScaleInE1ELSS_1EEEEEENS4_6LayoutINS5_IJNSA_ILi2EEESB_SB_EEENS5_IJSB_NSA_ILi0EEESY_EEEEENS5_IJNS4_10UnderscoreES11_S11_EEEEENS4_23SM90_TMA_LOAD_MULTICASTENS4_14ComposedLayoutINS4_7SwizzleILi3ELi4ELi3EEENS4_18smem_ptr_flag_bitsILi16EEENSV_INS5_IJSC_SH_EEENS5_IJSH_SB_EEEEEEEvNS4_8identityENS4_13SM90_TMA_LOADENS15_IS17_S19_NSV_INS5_IJSH_SC_EEENS5_IJSB_SH_EEEEEEEvS1E_EENS_8epilogue10collective6detail29Sm90TmaWarpSpecializedAdapterINS1M_15DefaultEpilogueISJ_SK_SK_NS1L_6thread17LinearCombinationISJ_Li1EffLNS1Q_9ScaleType4KindE0ELNS_15FloatRoundStyleE2ESJ_EENS1_15EpilogueDefaultEEEEEvvEEEEvNT_6ParamsE --------------------------
	.section	.nv.info._ZN7cutlass13device_kernelINS_4gemm6kernel13GemmUniversalIN4cute5tupleIJiiiiEEENS1_10collective13CollectiveMmaINS1_34MainloopSm90TmaGmmaWarpSpecializedILi5ENS5_IJNS4_1CILi1EEENSA_ILi8EEESB_EEENS1_35KernelTmaWarpSpecializedCooperativeEEENS5_IJNSA_ILi128EEESG_NSA_ILi64EEEEEENS_6half_tENS5_IJlSB_lEEESJ_NS5_IJSB_llEEENS4_8TiledMMAINS4_8MMA_AtomIJNS4_4SM904GMMA26MMA_64x128x16_F32F16F16_SSILNSP_5MajorE0ELSR_1ELNSP_7ScaleInE1ELSS_1EEEEEENS4_6LayoutINS5_IJNSA_ILi2EEESB_SB_EEENS5_IJSB_NSA_ILi0EEESY_EEEEENS5_IJNS4_10UnderscoreES11_S11_EEEEENS4_23SM90_TMA_LOAD_MULTICASTENS4_14ComposedLayoutINS4_7SwizzleILi3ELi4ELi3EEENS4_18smem_ptr_flag_bitsILi16EEENSV_INS5_IJSC_SH_EEENS5_IJSH_SB_EEEEEEEvNS4_8identityENS4_13SM90_TMA_LOADENS15_IS17_S19_NSV_INS5_IJSH_SC_EEENS5_IJSB_SH_EEEEEEEvS1E_EENS_8epilogue10collective6detail29Sm90TmaWarpSpecializedAdapterINS1M_15DefaultEpilogueISJ_SK_SK_NS1L_6thread17LinearCombinationISJ_Li1EffLNS1Q_9ScaleType4KindE0ELNS_15FloatRoundStyleE2ESJ_EENS1_15EpilogueDefaultEEEEEvvEEEEvNT_6ParamsE,"",@"SHT_CUDA_INFO"
	.sectionflags	@""
	.align	4


	//----- nvinfo : EIATTR_CUDA_API_VERSION
	.align		4
        /*0000*/ 	.byte	0x04, 0x37
        /*0002*/ 	.short	(.L_21 - .L_20)
.L_20:
        /*0004*/ 	.word	0x00000082


	//----- nvinfo : EIATTR_KPARAM_INFO
	.align		4
.L_21:
        /*0008*/ 	.byte	0x04, 0x17
        /*000a*/ 	.short	(.L_23 - .L_22)
.L_22:
        /*000c*/ 	.word	0x00000000
        /*0010*/ 	.short	0x0000
        /*0012*/ 	.short	0x0070
        /*0014*/ 	.byte	0x00, 0xf0, 0x01, 0x10


	//----- nvinfo : EIATTR_SPARSE_MMA_MASK
	.align		4
.L_23:
        /*0018*/ 	.byte	0x03, 0x50
        /*001a*/ 	.short	0x0000


	//----- nvinfo : EIATTR_MAXREG_COUNT
	.align		4
        /*001c*/ 	.byte	0x03, 0x1b
        /*001e*/ 	.short	0x00a8


	//----- nvinfo : EIATTR_NUM_BARRIERS
	.align		4
        /*0020*/ 	.byte	0x02, 0x4c
        /*0022*/ 	.byte	0x01
	.zero		1


	//----- nvinfo : EIATTR_EXTERNS
	.align		4
        /*0024*/ 	.byte	0x04, 0x0f
        /*0026*/ 	.short	(.L_25 - .L_24)


	//   ....[0]....
	.align		4
.L_24:
        /*0028*/ 	.word	index@(__assertfail)


	//----- nvinfo : EIATTR_MERCURY_ISA_VERSION
	.align		4
.L_25:
        /*002c*/ 	.byte	0x03, 0x5f
        /*002e*/ 	.short	0x0101


	//----- nvinfo : EIATTR_INT_WARP_WIDE_INSTR_OFFSETS
	.align		4
        /*0030*/ 	.byte	0x04, 0x31
        /*0032*/ 	.short	(.L_27 - .L_26)


	//   ....[0]....
.L_26:
        /*0034*/ 	.word	0x00000450


	//   ....[1]....
        /*0038*/ 	.word	0x00000470


	//   ....[2]....
        /*003c*/ 	.word	0x00000640


	//   ....[3]....
        /*0040*/ 	.word	0x00001eb0


	//----- nvinfo : EIATTR_COOP_GROUP_MASK_REGIDS
	.align		4
.L_27:
        /*0044*/ 	.byte	0x04, 0x29
        /*0046*/ 	.short	(.L_29 - .L_28)


	//   ....[0]....
.L_28:
        /*0048*/ 	.word	0xffffffff


	//   ....[1]....
        /*004c*/ 	.word	0xffffffff


	//   ....[2]....
        /*0050*/ 	.word	0xffffffff


	//   ....[3]....
        /*0054*/ 	.word	0xffffffff


	//   ....[4]....
        /*0058*/ 	.word	0xffffffff


	//   ....[5]....
        /*005c*/ 	.word	0xffffffff


	//----- nvinfo : EIATTR_COOP_GROUP_INSTR_OFFSETS
	.align		4
.L_29:
        /*0060*/ 	.byte	0x04, 0x28
        /*0062*/ 	.short	(.L_31 - .L_30)


	//   ....[0]....
.L_30:
        /*0064*/ 	.word	0x00000060


	//   ....[1]....
        /*0068*/ 	.word	0x00000070


	//   ....[2]....
        /*006c*/ 	.word	0x00000130


	//   ....[3]....
        /*0070*/ 	.word	0x000002f0


	//   ....[4]....
        /*0074*/ 	.word	0x000007b0


	//   ....[5]....
        /*0078*/ 	.word	0x00001430


	//----- nvinfo : EIATTR_REG_RECONFIG
	.align		4
.L_31:
        /*007c*/ 	.byte	0x01, 0x54
	.zero		2


	//----- nvinfo : EIATTR_SYSCALL_OFFSETS
	.align		4
        /*0080*/ 	.byte	0x04, 0x46
        /*0082*/ 	.short	(.L_33 - .L_32)


	//   ....[0]....
.L_32:
        /*0084*/ 	.word	0x00001620


	//----- nvinfo : EIATTR_MBARRIER_INSTR_OFFSETS
	.align		4
.L_33:
        /*0088*/ 	.byte	0x04, 0x39
        /*008a*/ 	.short	(.L_35 - .L_34)


	//   ....[0]....
.L_34:
        /*008c*/ 	.word	0x00000230
        /*0090*/ 	.word	0x000000ff
        /*0094*/ 	.word	0x00000000
        /*0098*/ 	.short	0x0100
        /*009a*/ 	.byte	0x08
	.zero		1


	//   ....[1]....
        /*009c*/ 	.word	0x00000240
        /*00a0*/ 	.word	0x000000ff
        /*00a4*/ 	.word	0x00000028
        /*00a8*/ 	.short	0x0100
        /*00aa*/ 	.byte	0x08
	.zero		1


	//   ....[2]....
        /*00ac*/ 	.word	0x00000250
        /*00b0*/ 	.word	0x000000ff
        /*00b4*/ 	.word	0x00000008
        /*00b8*/ 	.short	0x0100
        /*00ba*/ 	.byte	0x08
	.zero		1


	//   ....[3]....
        /*00bc*/ 	.word	0x00000260
        /*00c0*/ 	.word	0x000000ff
        /*00c4*/ 	.word	0x00000030
        /*00c8*/ 	.short	0x0100
        /*00ca*/ 	.byte	0x08
	.zero		1


	//   ....[4]....
        /*00cc*/ 	.word	0x00000270
        /*00d0*/ 	.word	0x000000ff
        /*00d4*/ 	.word	0x00000010
        /*00d8*/ 	.short	0x0100
        /*00da*/ 	.byte	0x08
	.zero		1


	//   ....[5]....
        /*00dc*/ 	.word	0x00000280
        /*00e0*/ 	.word	0x000000ff
        /*00e4*/ 	.word	0x00000038
        /*00e8*/ 	.short	0x0100
        /*00ea*/ 	.byte	0x08
	.zero		1


	//   ....[6]....
        /*00ec*/ 	.word	0x00000290
        /*00f0*/ 	.word	0x000000ff
        /*00f4*/ 	.word	0x00000018
        /*00f8*/ 	.short	0x0100
        /*00fa*/ 	.byte	0x08
	.zero		1


	//   ....[7]....
        /*00fc*/ 	.word	0x000002a0
        /*0100*/ 	.word	0x000000ff
        /*0104*/ 	.word	0x00000040
        /*0108*/ 	.short	0x0100
        /*010a*/ 	.byte	0x08
	.zero		1


	//   ....[8]....
        /*010c*/ 	.word	0x000002b0
        /*0110*/ 	.word	0x000000ff
        /*0114*/ 	.word	0x00000020
        /*0118*/ 	.short	0x0100
        /*011a*/ 	.byte	0x08
	.zero		1


	//   ....[9]....
        /*011c*/ 	.word	0x000002c0
        /*0120*/ 	.word	0x000000ff
        /*0124*/ 	.word	0x00000048
        /*0128*/ 	.short	0x0100
        /*012a*/ 	.byte	0x08
	.zero		1


	//   ....[10]....
        /*012c*/ 	.word	0x000006e0
        /*0130*/ 	.word	0x000000ff
        /*0134*/ 	.word	0x00000060
        /*0138*/ 	.short	0x0100
        /*013a*/ 	.byte	0x06
	.zero		1


	//   ....[11]....
        /*013c*/ 	.word	0x00000760
        /*0140*/ 	.word	0x000000ff
        /*0144*/ 	.word	0x00000068
        /*0148*/ 	.short	0x0100
        /*014a*/ 	.byte	0x06
	.zero		1


	//   ....[12]....
        /*014c*/ 	.word	0x000016e0
        /*0150*/ 	.word	0x00000003
        /*0154*/ 	.word	0x00000000
        /*0158*/ 	.short	0x010a
        /*015a*/ 	.byte	0x3f
	.zero		1


	//   ....[13]....
        /*015c*/ 	.word	0x00001740
        /*0160*/ 	.word	0x00000003
        /*0164*/ 	.word	0x00000000
        /*0168*/ 	.short	0x010a
        /*016a*/ 	.byte	0x3f
	.zero		1


	//   ....[14]....
        /*016c*/ 	.word	0x00001ac0
        /*0170*/ 	.word	0x00000005
        /*0174*/ 	.word	0x00000000
        /*0178*/ 	.short	0x010a
        /*017a*/ 	.byte	0x3f
	.zero		1


	//   ....[15]....
        /*017c*/ 	.word	0x00001b00
        /*0180*/ 	.word	0x00000005
        /*0184*/ 	.word	0x00000000
        /*0188*/ 	.short	0x010a
        /*018a*/ 	.byte	0x3f
	.zero		1


	//   ....[16]....
        /*018c*/ 	.word	0x00001d60
        /*0190*/ 	.word	0x00000004
        /*0194*/ 	.word	0x00000000
        /*0198*/ 	.short	0x0101
        /*019a*/ 	.byte	0x3f
	.zero		1


	//   ....[17]....
        /*019c*/ 	.word	0x00001f50
        /*01a0*/ 	.word	0x00000000
        /*01a4*/ 	.word	0x00000000
        /*01a8*/ 	.short	0x0101
        /*01aa*/ 	.byte	0x3f
	.zero		1


	//   ....[18]....
        /*01ac*/ 	.word	0x00007030
        /*01b0*/ 	.word	0x00000017
        /*01b4*/ 	.word	0x00000028
        /*01b8*/ 	.short	0x010a
        /*01ba*/ 	.byte	0x3f
	.zero		1


	//   ....[19]....
        /*01bc*/ 	.word	0x00007420
        /*01c0*/ 	.word	0x00000006
        /*01c4*/ 	.word	0x00000068
        /*01c8*/ 	.short	0x0101
        /*01ca*/ 	.byte	0x3f
	.zero		1


	//   ....[20]....
        /*01cc*/ 	.word	0x00007b60
        /*01d0*/ 	.word	0x00000007
        /*01d4*/ 	.word	0x00000000
        /*01d8*/ 	.short	0x010a
        /*01da*/ 	.byte	0x3f
	.zero		1


	//   ....[21]....
        /*01dc*/ 	.word	0x00007be0
        /*01e0*/ 	.word	0x00000006
        /*01e4*/ 	.word	0x00000000
        /*01e8*/ 	.short	0x010a
        /*01ea*/ 	.byte	0x3f
	.zero		1


	//   ....[22]....
        /*01ec*/ 	.word	0x00007c70
        /*01f0*/ 	.word	0x00000007
        /*01f4*/ 	.word	0x00000000
        /*01f8*/ 	.short	0x010a
        /*01fa*/ 	.byte	0x3f
	.zero		1


	//   ....[23]....
        /*01fc*/ 	.word	0x00007d00
        /*0200*/ 	.word	0x00000006
        /*0204*/ 	.word	0x00000000
        /*0208*/ 	.short	0x010a
        /*020a*/ 	.byte	0x3f
	.zero		1


	//   ....[24]....
        /*020c*/ 	.word	0x00007d90
        /*0210*/ 	.word	0x00000005
        /*0214*/ 	.word	0x00000000
        /*0218*/ 	.short	0x010a
        /*021a*/ 	.byte	0x3f
	.zero		1


	//   ....[25]....
        /*021c*/ 	.word	0x00007df0
        /*0220*/ 	.word	0x00000003
        /*0224*/ 	.word	0x00000000
        /*0228*/ 	.short	0x010a
        /*022a*/ 	.byte	0x3f
	.zero		1


	//   ....[26]....
        /*022c*/ 	.word	0x00007e40
        /*0230*/ 	.word	0x00000005
        /*0234*/ 	.word	0x00000000
        /*0238*/ 	.short	0x010a
        /*023a*/ 	.byte	0x3f
	.zero		1


	//   ....[27]....
        /*023c*/ 	.word	0x00007f10
        /*0240*/ 	.word	0x00000017
        /*0244*/ 	.word	0x00000028
        /*0248*/ 	.short	0x010a
        /*024a*/ 	.byte	0x3f
	.zero		1


	//   ....[28]....
        /*024c*/ 	.word	0x00007fe0
        /*0250*/ 	.word	0x00000007
        /*0254*/ 	.word	0x00000000
        /*0258*/ 	.short	0x010a
        /*025a*/ 	.byte	0x3f
	.zero		1


	//   ....[29]....
        /*025c*/ 	.word	0x00008030
        /*0260*/ 	.word	0x00000006
        /*0264*/ 	.word	0x00000000
        /*0268*/ 	.short	0x010a
        /*026a*/ 	.byte	0x3f
	.zero		1


	//   ....[30]....
        /*026c*/ 	.word	0x00008080
        /*0270*/ 	.word	0x00000007
        /*0274*/ 	.word	0x00000000
        /*0278*/ 	.short	0x010a
        /*027a*/ 	.byte	0x3f
	.zero		1


	//   ....[31]....
        /*027c*/ 	.word	0x000080d0
        /*0280*/ 	.word	0x00000006
        /*0284*/ 	.word	0x00000000
        /*0288*/ 	.short	0x010a
        /*028a*/ 	.byte	0x3f
	.zero		1


	//----- nvinfo : EIATTR_NUM_MBARRIERS
	.align		4
.L_35:
        /*028c*/ 	.byte	0x03, 0x38
        /*028e*/ 	.short	0x000c


	//----- nvinfo : EIATTR_EXIT_INSTR_OFFSETS
	.align		4
        /*0290*/ 	.byte	0x04, 0x1c
        /*0292*/ 	.short	(.L_37 - .L_36)


	//   ....[0]....
.L_36:
        /*0294*/ 	.word	0x00000980


	//   ....[1]....
        /*0298*/ 	.word	0x00001190


	//   ....[2]....
        /*029c*/ 	.word	0x000067a0


	//   ....[3]....
        /*02a0*/ 	.word	0x00006d00


	//   ....[4]....
        /*02a4*/ 	.word	0x00007de0


	//----- nvinfo : EIATTR_MAX_THREADS
	.align		4
.L_37:
        /*02a8*/ 	.byte	0x04, 0x05
        /*02aa*/ 	.short	(.L_39 - .L_38)
.L_38:
        /*02ac*/ 	.word	0x00000180
        /*02b0*/ 	.word	0x00000001
        /*02b4*/ 	.word	0x00000001


	//----- nvinfo : EIATTR_CRS_STACK_SIZE
	.align		4
.L_39:
        /*02b8*/ 	.byte	0x04, 0x1e
        /*02ba*/ 	.short	(.L_41 - .L_40)
.L_40:
        /*02bc*/ 	.word	0x00000000


	//----- nvinfo : EIATTR_CBANK_PARAM_SIZE
	.align		4
.L_41:
        /*02c0*/ 	.byte	0x03, 0x19
        /*02c2*/ 	.short	0x0470


	//----- nvinfo : EIATTR_PARAM_CBANK
	.align		4
        /*02c4*/ 	.byte	0x04, 0x0a
        /*02c6*/ 	.short	(.L_43 - .L_42)
	.align		4
.L_42:
        /*02c8*/ 	.word	index@(.nv.constant0._ZN7cutlass13device_kernelINS_4gemm6kernel13GemmUniversalIN4cute5tupleIJiiiiEEENS1_10collective13CollectiveMmaINS1_34MainloopSm90TmaGmmaWarpSpecializedILi5ENS5_IJNS4_1CILi1EEENSA_ILi8EEESB_EEENS1_35KernelTmaWarpSpecializedCooperativeEEENS5_IJNSA_ILi128EEESG_NSA_ILi64EEEEEENS_6half_tENS5_IJlSB_lEEESJ_NS5_IJSB_llEEENS4_8TiledMMAINS4_8MMA_AtomIJNS4_4SM904GMMA26MMA_64x128x16_F32F16F16_SSILNSP_5MajorE0ELSR_1ELNSP_7ScaleInE1ELSS_1EEEEEENS4_6LayoutINS5_IJNSA_ILi2EEESB_SB_EEENS5_IJSB_NSA_ILi0EEESY_EEEEENS5_IJNS4_10UnderscoreES11_S11_EEEEENS4_23SM90_TMA_LOAD_MULTICASTENS4_14ComposedLayoutINS4_7SwizzleILi3ELi4ELi3EEENS4_18smem_ptr_flag_bitsILi16EEENSV_INS5_IJSC_SH_EEENS5_IJSH_SB_EEEEEEEvNS4_8identityENS4_13SM90_TMA_LOADENS15_IS17_S19_NSV_INS5_IJSH_SC_EEENS5_IJSB_SH_EEEEEEEvS1E_EENS_8epilogue10collective6detail29Sm90TmaWarpSpecializedAdapterINS1M_15DefaultEpilogueISJ_SK_SK_NS1L_6thread17LinearCombinationISJ_Li1EffLNS1Q_9ScaleType4KindE0ELNS_15FloatRoundStyleE2ESJ_EENS1_15EpilogueDefaultEEEEEvvEEEEvNT_6ParamsE)
        /*02cc*/ 	.short	0x0210
        /*02ce*/ 	.short	0x0470


	//----- nvinfo : EIATTR_SW_WAR
	.align		4
.L_43:
        /*02d0*/ 	.byte	0x04, 0x36
        /*02d2*/ 	.short	(.L_45 - .L_44)
.L_44:
        /*02d4*/ 	.word	0x00000008
.L_45:


//--------------------- .nv.callgraph             --------------------------
	.section	.nv.callgraph,"",@"SHT_CUDA_CALLGRAPH"
	.align	4
	.sectionentsize	8
	.align		4
        /*0000*/ 	.word	0x00000000
	.align		4
        /*0004*/ 	.word	0xffffffff
	.align		4
        /*0008*/ 	.word	index@(_ZN7cutlass13device_kernelINS_4gemm6kernel13GemmUniversalIN4cute5tupleIJiiiiEEENS1_10collective13CollectiveMmaINS1_34MainloopSm90TmaGmmaWarpSpecializedILi5ENS5_IJNS4_1CILi1EEENSA_ILi8EEESB_EEENS1_35KernelTmaWarpSpecializedCooperativeEEENS5_IJNSA_ILi128EEESG_NSA_ILi64EEEEEENS_6half_tENS5_IJlSB_lEEESJ_NS5_IJSB_llEEENS4_8TiledMMAINS4_8MMA_AtomIJNS4_4SM904GMMA26MMA_64x128x16_F32F16F16_SSILNSP_5MajorE0ELSR_1ELNSP_7ScaleInE1ELSS_1EEEEEENS4_6LayoutINS5_IJNSA_ILi2EEESB_SB_EEENS5_IJSB_NSA_ILi0EEESY_EEEEENS5_IJNS4_10UnderscoreES11_S11_EEEEENS4_23SM90_TMA_LOAD_MULTICASTENS4_14ComposedLayoutINS4_7SwizzleILi3ELi4ELi3EEENS4_18smem_ptr_flag_bitsILi16EEENSV_INS5_IJSC_SH_EEENS5_IJSH_SB_EEEEEEEvNS4_8identityENS4_13SM90_TMA_LOADENS15_IS17_S19_NSV_INS5_IJSH_SC_EEENS5_IJSB_SH_EEEEEEEvS1E_EENS_8epilogue10collective6detail29Sm90TmaWarpSpecializedAdapterINS1M_15DefaultEpilogueISJ_SK_SK_NS1L_6thread17LinearCombinationISJ_Li1EffLNS1Q_9ScaleType4KindE0ELNS_15FloatRoundStyleE2ESJ_EENS1_15EpilogueDefaultEEEEEvvEEEEvNT_6ParamsE)
	.align		4
        /*000c*/ 	.word	index@(__assertfail)
	.align		4
        /*0010*/ 	.word	0x00000000
	.align		4
        /*0014*/ 	.word	0xfffffffe
	.align		4
        /*0018*/ 	.word	0x00000000
	.align		4
        /*001c*/ 	.word	0xfffffffd
	.align		4
        /*0020*/ 	.word	0x00000000
	.align		4
        /*0024*/ 	.word	0xfffffffc


//--------------------- .nv.constant4             --------------------------
	.section	.nv.constant4,"a",@progbits
	.align	8
	.align		8
.nv.constant4:
        /*0000*/ 	.dword	__assertfail
	.align		8
        /*0008*/ 	.dword	__unnamed_1
	.align		8
        /*0010*/ 	.dword	_ZN40_INTERNAL_7426ed7f_4_k_cu_22c04816_155524cuda3std3__45__cpo5beginE
	.align		8
        /*0018*/ 	.dword	_ZN40_INTERNAL_7426ed7f_4_k_cu_22c04816_155524cuda3std3__45__cpo3endE
	.align		8
        /*0020*/ 	.dword	_ZN40_INTERNAL_7426ed7f_4_k_cu_22c04816_155524cuda3std3__45__cpo6cbeginE
	.align		8
        /*0028*/ 	.dword	_ZN40_INTERNAL_7426ed7f_4_k_cu_22c04816_155524cuda3std3__45__cpo4cendE
	.align		8
        /*0030*/ 	.dword	_ZN40_INTERNAL_7426ed7f_4_k_cu_22c04816_155524cuda3std3__442_GLOBAL__N__7426ed7f_4_k_cu_22c04816_155526ignoreE
	.align		8
        /*0038*/ 	.dword	_ZN40_INTERNAL_7426ed7f_4_k_cu_22c04816_155524cuda3std3__419piecewise_constructE
	.align		8
        /*0040*/ 	.dword	_ZN40_INTERNAL_7426ed7f_4_k_cu_22c04816_155524cuda3std3__48in_placeE
	.align		8
        /*0048*/ 	.dword	_ZN40_INTERNAL_7426ed7f_4_k_cu_22c04816_155524cuda3std6ranges3__45__cpo4swapE
	.align		8
        /*0050*/ 	.dword	_ZN40_INTERNAL_7426ed7f_4_k_cu_22c04816_155524cuda3std6ranges3__45__cpo9iter_moveE
	.align		8
        /*0058*/ 	.dword	_ZN40_INTERNAL_7426ed7f_4_k_cu_22c04816_155524cute7productE
	.align		8
        /*0060*/ 	.dword	_ZN40_INTERNAL_7426ed7f_4_k_cu_22c04816_155524cute1_E
	.align		8
        /*0068*/ 	.dword	$str$22
	.align		8
        /*0070*/ 	.dword	$str$23


//--------------------- .text._ZN7cutlass13device_kernelINS_4gemm6kernel13GemmUniversalIN4cute5tupleIJiiiiEEENS1_10collective13CollectiveMmaINS1_34MainloopSm90TmaGmmaWarpSpecializedILi5ENS5_IJNS4_1CILi1EEENSA_ILi8EEESB_EEENS1_35KernelTmaWarpSpecializedCooperativeEEENS5_IJNSA_ILi128EEESG_NSA_ILi64EEEEEENS_6half_tENS5_IJlSB_lEEESJ_NS5_IJSB_llEEENS4_8TiledMMAINS4_8MMA_AtomIJNS4_4SM904GMMA26MMA_64x128x16_F32F16F16_SSILNSP_5MajorE0ELSR_1ELNSP_7ScaleInE1ELSS_1EEEEEENS4_6LayoutINS5_IJNSA_ILi2EEESB_SB_EEENS5_IJSB_NSA_ILi0EEESY_EEEEENS5_IJNS4_10UnderscoreES11_S11_EEEEENS4_23SM90_TMA_LOAD_MULTICASTENS4_14ComposedLayoutINS4_7SwizzleILi3ELi4ELi3EEENS4_18smem_ptr_flag_bitsILi16EEENSV_INS5_IJSC_SH_EEENS5_IJSH_SB_EEEEEEEvNS4_8identityENS4_13SM90_TMA_LOADENS15_IS17_S19_NSV_INS5_IJSH_SC_EEENS5_IJSB_SH_EEEEEEEvS1E_EENS_8epilogue10collective6detail29Sm90TmaWarpSpecializedAdapterINS1M_15DefaultEpilogueISJ_SK_SK_NS1L_6thread17LinearCombinationISJ_Li1EffLNS1Q_9ScaleType4KindE0ELNS_15FloatRoundStyleE2ESJ_EENS1_15EpilogueDefaultEEEEEvvEEEEvNT_6ParamsE --------------------------
	.section	.text._ZN7cutlass13device_kernelINS_4gemm6kernel13GemmUniversalIN4cute5tupleIJiiiiEEENS1_10collective13CollectiveMmaINS1_34MainloopSm90TmaGmmaWarpSpecializedILi5ENS5_IJNS4_1CILi1EEENSA_ILi8EEESB_EEENS1_35KernelTmaWarpSpecializedCooperativeEEENS5_IJNSA_ILi128EEESG_NSA_ILi64EEEEEENS_6half_tENS5_IJlSB_lEEESJ_NS5_IJSB_llEEENS4_8TiledMMAINS4_8MMA_AtomIJNS4_4SM904GMMA26MMA_64x128x16_F32F16F16_SSILNSP_5MajorE0ELSR_1ELNSP_7ScaleInE1ELSS_1EEEEEENS4_6LayoutINS5_IJNSA_ILi2EEESB_SB_EEENS5_IJSB_NSA_ILi0EEESY_EEEEENS5_IJNS4_10UnderscoreES11_S11_EEEEENS4_23SM90_TMA_LOAD_MULTICASTENS4_14ComposedLayoutINS4_7SwizzleILi3ELi4ELi3EEENS4_18smem_ptr_flag_bitsILi16EEENSV_INS5_IJSC_SH_EEENS5_IJSH_SB_EEEEEEEvNS4_8identityENS4_13SM90_TMA_LOADENS15_IS17_S19_NSV_INS5_IJSH_SC_EEENS5_IJSB_SH_EEEEEEEvS1E_EENS_8epilogue10collective6detail29Sm90TmaWarpSpecializedAdapterINS1M_15DefaultEpilogueISJ_SK_SK_NS1L_6thread17LinearCombinationISJ_Li1EffLNS1Q_9ScaleType4KindE0ELNS_15FloatRoundStyleE2ESJ_EENS1_15EpilogueDefaultEEEEEvvEEEEvNT_6ParamsE,"ax",@progbits
	.align	128
.text._ZN7cutlass13device_kernelINS_4gemm6kernel13GemmUniversalIN4cute5tupleIJiiiiEEENS1_10collective13CollectiveMmaINS1_34MainloopSm90TmaGmmaWarpSpecializedILi5ENS5_IJNS4_1CILi1EEENSA_ILi8EEESB_EEENS1_35KernelTmaWarpSpecializedCooperativeEEENS5_IJNSA_ILi128EEESG_NSA_ILi64EEEEEENS_6half_tENS5_IJlSB_lEEESJ_NS5_IJSB_llEEENS4_8TiledMMAINS4_8MMA_AtomIJNS4_4SM904GMMA26MMA_64x128x16_F32F16F16_SSILNSP_5MajorE0ELSR_1ELNSP_7ScaleInE1ELSS_1EEEEEENS4_6LayoutINS5_IJNSA_ILi2EEESB_SB_EEENS5_IJSB_NSA_ILi0EEESY_EEEEENS5_IJNS4_10UnderscoreES11_S11_EEEEENS4_23SM90_TMA_LOAD_MULTICASTENS4_14ComposedLayoutINS4_7SwizzleILi3ELi4ELi3EEENS4_18smem_ptr_flag_bitsILi16EEENSV_INS5_IJSC_SH_EEENS5_IJSH_SB_EEEEEEEvNS4_8identityENS4_13SM90_TMA_LOADENS15_IS17_S19_NSV_INS5_IJSH_SC_EEENS5_IJSB_SH_EEEEEEEvS1E_EENS_8epilogue10collective6detail29Sm90TmaWarpSpecializedAdapterINS1M_15DefaultEpilogueISJ_SK_SK_NS1L_6thread17LinearCombinationISJ_Li1EffLNS1Q_9ScaleType4KindE0ELNS_15FloatRoundStyleE2ESJ_EENS1_15EpilogueDefaultEEEEEvvEEEEvNT_6ParamsE:
        .type           _ZN7cutlass13device_kernelINS_4gemm6kernel13GemmUniversalIN4cute5tupleIJiiiiEEENS1_10collective13CollectiveMmaINS1_34MainloopSm90TmaGmmaWarpSpecializedILi5ENS5_IJNS4_1CILi1EEENSA_ILi8EEESB_EEENS1_35KernelTmaWarpSpecializedCooperativeEEENS5_IJNSA_ILi128EEESG_NSA_ILi64EEEEEENS_6half_tENS5_IJlSB_lEEESJ_NS5_IJSB_llEEENS4_8TiledMMAINS4_8MMA_AtomIJNS4_4SM904GMMA26MMA_64x128x16_F32F16F16_SSILNSP_5MajorE0ELSR_1ELNSP_7ScaleInE1ELSS_1EEEEEENS4_6LayoutINS5_IJNSA_ILi2EEESB_SB_EEENS5_IJSB_NSA_ILi0EEESY_EEEEENS5_IJNS4_10UnderscoreES11_S11_EEEEENS4_23SM90_TMA_LOAD_MULTICASTENS4_14ComposedLayoutINS4_7SwizzleILi3ELi4ELi3EEENS4_18smem_ptr_flag_bitsILi16EEENSV_INS5_IJSC_SH_EEENS5_IJSH_SB_EEEEEEEvNS4_8identityENS4_13SM90_TMA_LOADENS15_IS17_S19_NSV_INS5_IJSH_SC_EEENS5_IJSB_SH_EEEEEEEvS1E_EENS_8epilogue10collective6detail29Sm90TmaWarpSpecializedAdapterINS1M_15DefaultEpilogueISJ_SK_SK_NS1L_6thread17LinearCombinationISJ_Li1EffLNS1Q_9ScaleType4KindE0ELNS_15FloatRoundStyleE2ESJ_EENS1_15EpilogueDefaultEEEEEvvEEEEvNT_6ParamsE,@function
        .size           _ZN7cutlass13device_kernelINS_4gemm6kernel13GemmUniversalIN4cute5tupleIJiiiiEEENS1_10collective13CollectiveMmaINS1_34MainloopSm90TmaGmmaWarpSpecializedILi5ENS5_IJNS4_1CILi1EEENSA_ILi8EEESB_EEENS1_35KernelTmaWarpSpecializedCooperativeEEENS5_IJNSA_ILi128EEESG_NSA_ILi64EEEEEENS_6half_tENS5_IJlSB_lEEESJ_NS5_IJSB_llEEENS4_8TiledMMAINS4_8MMA_AtomIJNS4_4SM904GMMA26MMA_64x128x16_F32F16F16_SSILNSP_5MajorE0ELSR_1ELNSP_7ScaleInE1ELSS_1EEEEEENS4_6LayoutINS5_IJNSA_ILi2EEESB_SB_EEENS5_IJSB_NSA_ILi0EEESY_EEEEENS5_IJNS4_10UnderscoreES11_S11_EEEEENS4_23SM90_TMA_LOAD_MULTICASTENS4_14ComposedLayoutINS4_7SwizzleILi3ELi4ELi3EEENS4_18smem_ptr_flag_bitsILi16EEENSV_INS5_IJSC_SH_EEENS5_IJSH_SB_EEEEEEEvNS4_8identityENS4_13SM90_TMA_LOADENS15_IS17_S19_NSV_INS5_IJSH_SC_EEENS5_IJSB_SH_EEEEEEEvS1E_EENS_8epilogue10collective6detail29Sm90TmaWarpSpecializedAdapterINS1M_15DefaultEpilogueISJ_SK_SK_NS1L_6thread17LinearCombinationISJ_Li1EffLNS1Q_9ScaleType4KindE0ELNS_15FloatRoundStyleE2ESJ_EENS1_15EpilogueDefaultEEEEEvvEEEEvNT_6ParamsE,(.L_x_199 - _ZN7cutlass13device_kernelINS_4gemm6kernel13GemmUniversalIN4cute5tupleIJiiiiEEENS1_10collective13CollectiveMmaINS1_34MainloopSm90TmaGmmaWarpSpecializedILi5ENS5_IJNS4_1CILi1EEENSA_ILi8EEESB_EEENS1_35KernelTmaWarpSpecializedCooperativeEEENS5_IJNSA_ILi128EEESG_NSA_ILi64EEEEEENS_6half_tENS5_IJlSB_lEEESJ_NS5_IJSB_llEEENS4_8TiledMMAINS4_8MMA_AtomIJNS4_4SM904GMMA26MMA_64x128x16_F32F16F16_SSILNSP_5MajorE0ELSR_1ELNSP_7ScaleInE1ELSS_1EEEEEENS4_6LayoutINS5_IJNSA_ILi2EEESB_SB_EEENS5_IJSB_NSA_ILi0EEESY_EEEEENS5_IJNS4_10UnderscoreES11_S11_EEEEENS4_23SM90_TMA_LOAD_MULTICASTENS4_14ComposedLayoutINS4_7SwizzleILi3ELi4ELi3EEENS4_18smem_ptr_flag_bitsILi16EEENSV_INS5_IJSC_SH_EEENS5_IJSH_SB_EEEEEEEvNS4_8identityENS4_13SM90_TMA_LOADENS15_IS17_S19_NSV_INS5_IJSH_SC_EEENS5_IJSB_SH_EEEEEEEvS1E_EENS_8epilogue10collective6detail29Sm90TmaWarpSpecializedAdapterINS1M_15DefaultEpilogueISJ_SK_SK_NS1L_6thread17LinearCombinationISJ_Li1EffLNS1Q_9ScaleType4KindE0ELNS_15FloatRoundStyleE2ESJ_EENS1_15EpilogueDefaultEEEEEvvEEEEvNT_6ParamsE)
        .other          _ZN7cutlass13device_kernelINS_4gemm6kernel13GemmUniversalIN4cute5tupleIJiiiiEEENS1_10collective13CollectiveMmaINS1_34MainloopSm90TmaGmmaWarpSpecializedILi5ENS5_IJNS4_1CILi1EEENSA_ILi8EEESB_EEENS1_35KernelTmaWarpSpecializedCooperativeEEENS5_IJNSA_ILi128EEESG_NSA_ILi64EEEEEENS_6half_tENS5_IJlSB_lEEESJ_NS5_IJSB_llEEENS4_8TiledMMAINS4_8MMA_AtomIJNS4_4SM904GMMA26MMA_64x128x16_F32F16F16_SSILNSP_5MajorE0ELSR_1ELNSP_7ScaleInE1ELSS_1EEEEEENS4_6LayoutINS5_IJNSA_ILi2EEESB_SB_EEENS5_IJSB_NSA_ILi0EEESY_EEEEENS5_IJNS4_10UnderscoreES11_S11_EEEEENS4_23SM90_TMA_LOAD_MULTICASTENS4_14ComposedLayoutINS4_7SwizzleILi3ELi4ELi3EEENS4_18smem_ptr_flag_bitsILi16EEENSV_INS5_IJSC_SH_EEENS5_IJSH_SB_EEEEEEEvNS4_8identityENS4_13SM90_TMA_LOADENS15_IS17_S19_NSV_INS5_IJSH_SC_EEENS5_IJSB_SH_EEEEEEEvS1E_EENS_8epilogue10collective6detail29Sm90TmaWarpSpecializedAdapterINS1M_15DefaultEpilogueISJ_SK_SK_NS1L_6thread17LinearCombinationISJ_Li1EffLNS1Q_9ScaleType4KindE0ELNS_15FloatRoundStyleE2ESJ_EENS1_15EpilogueDefaultEEEEEvvEEEEvNT_6ParamsE,@"STO_CUDA_ENTRY STV_DEFAULT"
_ZN7cutlass13device_kernelINS_4gemm6kernel13GemmUniversalIN4cute5tupleIJiiiiEEENS1_10collective13CollectiveMmaINS1_34MainloopSm90TmaGmmaWarpSpecializedILi5ENS5_IJNS4_1CILi1EEENSA_ILi8EEESB_EEENS1_35KernelTmaWarpSpecializedCooperativeEEENS5_IJNSA_ILi128EEESG_NSA_ILi64EEEEEENS_6half_tENS5_IJlSB_lEEESJ_NS5_IJSB_llEEENS4_8TiledMMAINS4_8MMA_AtomIJNS4_4SM904GMMA26MMA_64x128x16_F32F16F16_SSILNSP_5MajorE0ELSR_1ELNSP_7ScaleInE1ELSS_1EEEEEENS4_6LayoutINS5_IJNSA_ILi2EEESB_SB_EEENS5_IJSB_NSA_ILi0EEESY_EEEEENS5_IJNS4_10UnderscoreES11_S11_EEEEENS4_23SM90_TMA_LOAD_MULTICASTENS4_14ComposedLayoutINS4_7SwizzleILi3ELi4ELi3EEENS4_18smem_ptr_flag_bitsILi16EEENSV_INS5_IJSC_SH_EEENS5_IJSH_SB_EEEEEEEvNS4_8identityENS4_13SM90_TMA_LOADENS15_IS17_S19_NSV_INS5_IJSH_SC_EEENS5_IJSB_SH_EEEEEEEvS1E_EENS_8epilogue10collective6detail29Sm90TmaWarpSpecializedAdapterINS1M_15DefaultEpilogueISJ_SK_SK_NS1L_6thread17LinearCombinationISJ_Li1EffLNS1Q_9ScaleType4KindE0ELNS_15FloatRoundStyleE2ESJ_EENS1_15EpilogueDefaultEEEEEvvEEEEvNT_6ParamsE:
[----:B------:R-:W0:Y:S01]  /*0000*/  LDC R1, c[0x0][0x28] ;  /* 0x00000a00ff017b82 */ /* 0x000e220000000800 */
[----:B------:R-:W1:Y:S01]  /*0010*/  S2R R94, SR_TID.X ;  /* 0x00000000005e7919 */ /* 0x000e620000002100 */
[----:B------:R-:W-:Y:S01]  /*0020*/  ELECT P0, URZ, PT ;  /* 0x00000000003f782f */ /* 0x000fe20003800000 */
[----:B------:R-:W-:Y:S01]  /*0030*/  BSSY B0, `(.L_x_0) ;  /* 0x000000f000007945 */ /* 0x000fe20003800000 */
[--C-:B-1----:R-:W-:Y:S02]  /*0040*/  SHF.R.U32.HI R0, RZ, 0x5, R94.reuse ;  /* 0x00000005ff007819 */ /* 0x102fe4000001165e */
[----:B------:R-:W-:-:S03]  /*0050*/  SHF.R.U32.HI R6, RZ, 0x7, R94 ;  /* 0x00000007ff067819 */ /* 0x000fc6000001165e */
[----:B------:R-:W1:Y:S04]  /*0060*/  SHFL.IDX PT, R3, R0, RZ, 0x1f ;  /* 0x00001fff00037589 */ /* 0x000e6800000e0000 */
[----:B------:R2:W3:Y:S01]  /*0070*/  SHFL.IDX PT, R2, R6, RZ, 0x1f ;  /* 0x00001fff06027589 */ /* 0x0004e200000e0000 */
[----:B-1----:R-:W-:-:S13]  /*0080*/  ISETP.NE.OR P0, PT, R3, RZ, !P0 ;  /* 0x000000ff0300720c */ /* 0x002fda0004705670 */
[----:B0-23--:R-:W-:Y:S05]  /*0090*/  @P0 BRA `(.L_x_1) ;  /* 0x0000000000200947 */ /* 0x00dfea0003800000 */
[----:B------:R-:W-:Y:S02]  /*00a0*/  ULDC.64 UR4, c[0x0][0x198] ;  /* 0x0000660000047ab9 */ /* 0x000fe40000000a00 */
[----:B------:R-:W-:Y:S02]  /*00b0*/  UIADD3 UR6, UP0, UR4, 0xf0, URZ ;  /* 0x000000f004067890 */ /* 0x000fe4000ff1e03f */
[----:B------:R-:W-:Y:S02]  /*00c0*/  UIADD3 UR4, UP1, UR4, 0x1f0, URZ ;  /* 0x000001f004047890 */ /* 0x000fe4000ff3e03f */
[----:B------:R-:W-:Y:S02]  /*00d0*/  UIADD3.X UR7, URZ, UR5, URZ, UP0, !UPT ;  /* 0x000000053f077290 */ /* 0x000fe400087fe43f */
[----:B------:R-:W-:-:S07]  /*00e0*/  UIADD3.X UR5, URZ, UR5, URZ, UP1, !UPT ;  /* 0x000000053f057290 */ /* 0x000fce0008ffe43f */
[----:B------:R0:W-:Y:S02]  /*00f0*/  UTMACCTL.PF [UR6] ;  /* 0x00000000060079b9 */ /* 0x0001e40008040000 */
[----:B------:R0:W-:Y:S02]  /*0100*/  UTMACCTL.PF [UR4] ;  /* 0x00000000040079b9 */ /* 0x0001e40008040000 */
[----:B0-----:R-:W-:Y:S01]  /*0110*/  NOP ;  /* 0x0000000000007918 */ /* 0x001fe20000000000 */
.L_x_1:
[----:B------:R-:W-:Y:S05]  /*0120*/  BSYNC B0 ;  /* 0x0000000000007941 */ /* 0x000fea0003800000 */
.L_x_0:
[----:B------:R-:W0:Y:S02]  /*0130*/  SHFL.IDX PT, R5, R0, RZ, 0x1f ;  /* 0x00001fff00057589 */ /* 0x000e2400000e0000 */
[----:B0-----:R-:W-:-:S13]  /*0140*/  ISETP.NE.AND P0, PT, R5, RZ, PT ;  /* 0x000000ff0500720c */ /* 0x001fda0003f05270 */
[----:B------:R-:W-:Y:S05]  /*0150*/  @P0 BRA `(.L_x_2) ;  /* 0x0000000000600947 */ /* 0x000fea0003800000 */
[----:B------:R-:W0:Y:S01]  /*0160*/  S2UR UR8, SR_CgaCtaId ;  /* 0x00000000000879c3 */ /* 0x000e220000008800 */
[----:B------:R-:W-:Y:S01]  /*0170*/  UMOV UR4, 0x400 ;  /* 0x0000040000047882 */ /* 0x000fe20000000000 */
[----:B------:R-:W-:Y:S01]  /*0180*/  UMOV UR5, 0x1 ;  /* 0x0000000100057882 */ /* 0x000fe20000000000 */
[----:B------:R-:W-:Y:S01]  /*0190*/  UMOV UR6, 0x10 ;  /* 0x0000001000067882 */ /* 0x000fe20000000000 */
[----:B------:R-:W-:Y:S01]  /*01a0*/  ELECT P0, URZ, PT ;  /* 0x00000000003f782f */ /* 0x000fe20003800000 */
[----:B------:R-:W-:-:S04]  /*01b0*/  UIADD3 UR6, -UR6, 0x100000, URZ ;  /* 0x0010000006067890 */ /* 0x000fc8000fffe13f */
[----:B------:R-:W-:Y:S02]  /*01c0*/  USHF.L.U32 UR7, UR6, 0xb, URZ ;  /* 0x0000000b06077899 */ /* 0x000fe4000800063f */
[----:B------:R-:W-:Y:S02]  /*01d0*/  USHF.L.U32 UR6, UR6, 0x1, URZ ;  /* 0x0000000106067899 */ /* 0x000fe4000800063f */
[----:B0-----:R-:W-:Y:S02]  /*01e0*/  ULEA UR8, UR8, UR4, 0x18 ;  /* 0x0000000408087291 */ /* 0x001fe4000f8ec03f */
[----:B------:R-:W-:-:S04]  /*01f0*/  UIADD3 UR4, -UR5, 0x100000, URZ ;  /* 0x0010000005047890 */ /* 0x000fc8000fffe13f */
[----:B------:R-:W-:Y:S02]  /*0200*/  USHF.L.U32 UR5, UR4, 0xb, URZ ;  /* 0x0000000b04057899 */ /* 0x000fe4000800063f */
[----:B------:R-:W-:Y:S01]  /*0210*/  USHF.L.U32 UR4, UR4, 0x1, URZ ;  /* 0x0000000104047899 */ /* 0x000fe2000800063f */
[----:B------:R-:W0:Y:S11]  /*0220*/  FENCE.VIEW.ASYNC.S ;  /* 0x00000000000073c6 */ /* 0x000e360000000000 */
[----:B0-----:R0:W1:Y:S01]  /*0230*/  SYNCS.EXCH.64 URZ, [UR8], UR4 ;  /* 0x00000004083f75b2 */ /* 0x0010620008000100 */
[----:B------:R0:W2:Y:S01]  /*0240*/  SYNCS.EXCH.64 URZ, [UR8+0x28], UR6 ;  /* 0x00002806083f75b2 */ /* 0x0000a20008000100 */
[----:B------:R0:W3:Y:S01]  /*0250*/  SYNCS.EXCH.64 URZ, [UR8+0x8], UR4 ;  /* 0x00000804083f75b2 */ /* 0x0000e20008000100 */
[----:B------:R0:W4:Y:S01]  /*0260*/  SYNCS.EXCH.64 URZ, [UR8+0x30], UR6 ;  /* 0x00003006083f75b2 */ /* 0x0001220008000100 */
[----:B------:R0:W0:Y:S01]  /*0270*/  SYNCS.EXCH.64 URZ, [UR8+0x10], UR4 ;  /* 0x00001004083f75b2 */ /* 0x0000220008000100 */
[----:B------:R0:W0:Y:S01]  /*0280*/  SYNCS.EXCH.64 URZ, [UR8+0x38], UR6 ;  /* 0x00003806083f75b2 */ /* 0x0000220008000100 */
[----:B------:R0:W0:Y:S01]  /*0290*/  SYNCS.EXCH.64 URZ, [UR8+0x18], UR4 ;  /* 0x00001804083f75b2 */ /* 0x0000220008000100 */
[----:B------:R0:W0:Y:S01]  /*02a0*/  SYNCS.EXCH.64 URZ, [UR8+0x40], UR6 ;  /* 0x00004006083f75b2 */ /* 0x0000220008000100 */
[----:B------:R0:W0:Y:S01]  /*02b0*/  SYNCS.EXCH.64 URZ, [UR8+0x20], UR4 ;  /* 0x00002004083f75b2 */ /* 0x0000220008000100 */
[----:B------:R0:W0:Y:S01]  /*02c0*/  SYNCS.EXCH.64 URZ, [UR8+0x48], UR6 ;  /* 0x00004806083f75b2 */ /* 0x0000220008000100 */
[----:B------:R-:W-:Y:S01]  /*02d0*/  NOP ;  /* 0x0000000000007918 */ /* 0x000fe20000000000 */
.L_x_2:
[----:B------:R-:W-:Y:S01]  /*02e0*/  SHF.R.S32.HI R7, RZ, 0x1f, R94 ;  /* 0x0000001fff077819 */ /* 0x000fe2000001145e */
[----:B------:R-:W5:Y:S01]  /*02f0*/  SHFL.IDX PT, R0, R0, RZ, 0x1f ;  /* 0x00001fff00007589 */ /* 0x000f6200000e0000 */
[----:B0-----:R-:W0:Y:S01]  /*0300*/  S2UR UR8, SR_CTAID.X ;  /* 0x00000000000879c3 */ /* 0x001e220000002500 */
[----:B------:R-:W-:Y:S02]  /*0310*/  ELECT P0, URZ, PT ;  /* 0x00000000003f782f */ /* 0x000fe40003800000 */
[----:B------:R-:W-:Y:S01]  /*0320*/  LEA.HI R7, R7, R94, RZ, 0x7 ;  /* 0x0000005e07077211 */ /* 0x000fe200078f38ff */
[----:B------:R-:W1:Y:S01]  /*0330*/  S2R R4, SR_CTAID.Y ;  /* 0x0000000000047919 */ /* 0x000e620000002600 */
[----:B------:R-:W-:Y:S01]  /*0340*/  ULDC UR4, c[0x0][0x154] ;  /* 0x0000550000047ab9 */ /* 0x000fe20000000800 */
[----:B------:R-:W-:Y:S01]  /*0350*/  NOP ;  /* 0x0000000000007918 */ /* 0x000fe20000000000 */
[----:B------:R-:W-:Y:S01]  /*0360*/  LOP3.LUT R7, R7, 0xffffff80, RZ, 0xc0, !PT ;  /* 0xffffff8007077812 */ /* 0x000fe200078ec0ff */
[----:B------:R-:W-:Y:S01]  /*0370*/  NOP ;  /* 0x0000000000007918 */ /* 0x000fe20000000000 */
[----:B------:R-:W2:Y:S03]  /*0380*/  LDC R14, c[0x0][0x140] ;  /* 0x00005000ff0e7b82 */ /* 0x000ea60000000800 */
[----:B------:R-:W-:-:S05]  /*0390*/  IMAD.IADD R7, R94, 0x1, -R7 ;  /* 0x000000015e077824 */ /* 0x000fca00078e0a07 */
[----:B------:R-:W-:Y:S01]  /*03a0*/  SHF.R.S32.HI R8, RZ, 0x1f, R7 ;  /* 0x0000001fff087819 */ /* 0x000fe20000011407 */
[----:B------:R-:W3:Y:S01]  /*03b0*/  LDC R12, c[0x0][0x144] ;  /* 0x00005100ff0c7b82 */ /* 0x000ee20000000800 */
[----:B------:R-:W-:Y:S02]  /*03c0*/  LOP3.LUT P2, RZ, R7, 0x7, RZ, 0xc0, !PT ;  /* 0x0000000707ff7812 */ /* 0x000fe4000784c0ff */
[----:B------:R-:W-:Y:S02]  /*03d0*/  LEA.HI R8, R8, R7, RZ, 0x3 ;  /* 0x0000000708087211 */ /* 0x000fe400078f18ff */
[----:B-----5:R-:W-:Y:S02]  /*03e0*/  ISETP.NE.OR P0, PT, R0, RZ, !P0 ;  /* 0x000000ff0000720c */ /* 0x020fe40004705670 */
[--C-:B------:R-:W-:Y:S02]  /*03f0*/  SHF.R.S32.HI R0, RZ, 0x3, R8.reuse ;  /* 0x00000003ff007819 */ /* 0x100fe40000011408 */
[----:B------:R-:W-:-:S02]  /*0400*/  SHF.R.S32.HI R9, RZ, 0x1f, R8 ;  /* 0x0000001fff097819 */ /* 0x000fc40000011408 */
[----:B------:R-:W-:Y:S02]  /*0410*/  SHF.R.S32.HI R8, RZ, 0x1f, R5 ;  /* 0x0000001fff087819 */ /* 0x000fe40000011405 */
[----:B------:R-:W-:Y:S02]  /*0420*/  LEA.HI R9, R9, R0, RZ, 0x2 ;  /* 0x0000000009097211 */ /* 0x000fe400078f10ff */
[----:B------:R-:W-:Y:S02]  /*0430*/  LEA.HI R8, R8, R5, RZ, 0x2 ;  /* 0x0000000508087211 */ /* 0x000fe400078f10ff */
[----:B-1----:R-:W-:Y:S01]  /*0440*/  I2FP.F32.U32 R11, R4 ;  /* 0x00000004000b7245 */ /* 0x002fe20000201000 */
[----:B------:R-:W-:Y:S01]  /*0450*/  VOTEU.ALL UP0, P0 ;  /* 0x00000000003f7886 */ /* 0x000fe20000000000 */
[----:B------:R-:W-:Y:S01]  /*0460*/  LOP3.LUT R10, R8, 0x3ffffffc, RZ, 0xc0, !PT ;  /* 0x3ffffffc080a7812 */ /* 0x000fe200078ec0ff */
[----:B------:R-:W-:Y:S01]  /*0470*/  VOTEU.ALL UP1, P0 ;  /* 0x00000000003f7886 */ /* 0x000fe20000020000 */
[----:B------:R-:W-:Y:S01]  /*0480*/  LOP3.LUT R9, R9, 0xfffffffc, RZ, 0xc0, !PT ;  /* 0xfffffffc09097812 */ /* 0x000fe200078ec0ff */
[----:B------:R-:W-:Y:S01]  /*0490*/  FMUL R13, R11, UR4 ;  /* 0x000000040b0d7c20 */ /* 0x000fe20008400000 */
[----:B------:R-:W1:Y:S01]  /*04a0*/  @!UP0 S2UR UR7, SR_CgaCtaId ;  /* 0x00000000000789c3 */ /* 0x000e620000008800 */
[----:B------:R-:W-:Y:S01]  /*04b0*/  IMAD.IADD R11, R5, 0x1, -R10 ;  /* 0x00000001050b7824 */ /* 0x000fe200078e0a0a */
[----:B0-----:R-:W-:Y:S01]  /*04c0*/  I2FP.F32.U32 R10, UR8 ;  /* 0x00000008000a7c45 */ /* 0x001fe20008201000 */
[----:B------:R-:W-:Y:S01]  /*04d0*/  IMAD.IADD R8, R0, 0x1, -R9 ;  /* 0x0000000100087824 */ /* 0x000fe200078e0a09 */
[----:B------:R-:W-:Y:S01]  /*04e0*/  ULDC UR4, c[0x0][0x150] ;  /* 0x0000540000047ab9 */ /* 0x000fe20000000800 */
[----:B------:R-:W0:Y:S01]  /*04f0*/  F2I.U32.TRUNC.NTZ R13, R13 ;  /* 0x0000000d000d7305 */ /* 0x000e22000020f000 */
[----:B------:R-:W-:Y:S01]  /*0500*/  SHF.R.S32.HI R0, RZ, 0x1f, R3 ;  /* 0x0000001fff007819 */ /* 0x000fe20000011403 */
[----:B------:R-:W-:Y:S01]  /*0510*/  FMUL R10, R10, UR4 ;  /* 0x000000040a0a7c20 */ /* 0x000fe20008400000 */
[----:B------:R-:W5:Y:S01]  /*0520*/  LDC R9, c[0x0][0x148] ;  /* 0x00005200ff097b82 */ /* 0x000f620000000800 */
[----:B------:R-:W-:Y:S01]  /*0530*/  IMAD R8, R11, 0x4, R8 ;  /* 0x000000040b087824 */ /* 0x000fe200078e0208 */
[----:B------:R-:W-:Y:S01]  /*0540*/  LEA.HI R0, R0, R3, RZ, 0x2 ;  /* 0x0000000300007211 */ /* 0x000fe200078f10ff */
[----:B------:R-:W-:Y:S01]  /*0550*/  UMOV UR4, 0x20 ;  /* 0x0000002000047882 */ /* 0x000fe20000000000 */
[----:B------:R-:W-:Y:S01]  /*0560*/  @!UP0 UMOV UR6, 0x400 ;  /* 0x0000040000068882 */ /* 0x000fe20000000000 */
[----:B------:R-:W4:Y:S01]  /*0570*/  F2I.U32.TRUNC.NTZ R10, R10 ;  /* 0x0000000a000a7305 */ /* 0x000f22000020f000 */
[----:B------:R-:W-:Y:S01]  /*0580*/  LOP3.LUT R0, R0, 0xfffffffc, RZ, 0xc0, !PT ;  /* 0xfffffffc00007812 */ /* 0x000fe200078ec0ff */
[----:B------:R-:W-:Y:S01]  /*0590*/  IMAD.SHL.U32 R19, R8, 0x4, RZ ;  /* 0x0000000408137824 */ /* 0x000fe200078e00ff */
[----:B------:R-:W-:-:S04]  /*05a0*/  @!UP0 UIADD3 UR4, -UR4, 0x100000, URZ ;  /* 0x0010000004048890 */ /* 0x000fc8000fffe13f */
[----:B------:R-:W-:Y:S02]  /*05b0*/  @!UP0 USHF.L.U32 UR5, UR4, 0xb, URZ ;  /* 0x0000000b04058899 */ /* 0x000fe4000800063f */
[----:B------:R-:W-:Y:S01]  /*05c0*/  @!UP0 USHF.L.U32 UR4, UR4, 0x1, URZ ;  /* 0x0000000104048899 */ /* 0x000fe2000800063f */
[----:B--2---:R-:W-:Y:S01]  /*05d0*/  ISETP.EQ.U32.AND P3, PT, R14, 0x1, PT ;  /* 0x000000010e00780c */ /* 0x004fe20003f62070 */
[----:B------:R-:W-:Y:S01]  /*05e0*/  IMAD.IADD R3, R3, 0x1, -R0 ;  /* 0x0000000103037824 */ /* 0x000fe200078e0a00 */
[----:B------:R-:W-:Y:S01]  /*05f0*/  LOP3.LUT R19, R8, 0xc, R19, 0x78, !PT ;  /* 0x0000000c08137812 */ /* 0x000fe200078e7813 */
[----:B0-----:R-:W-:Y:S02]  /*0600*/  IMAD.MOV R20, RZ, RZ, -R13 ;  /* 0x000000ffff147224 */ /* 0x001fe400078e0a0d */
[----:B------:R-:W-:Y:S01]  /*0610*/  VIADD R8, R2, 0xffffffff ;  /* 0xffffffff02087836 */ /* 0x000fe20000000000 */
[----:B-1----:R-:W-:Y:S01]  /*0620*/  @!UP0 ULEA UR6, UR7, UR6, 0x18 ;  /* 0x0000000607068291 */ /* 0x002fe2000f8ec03f */
[----:B------:R-:W-:Y:S01]  /*0630*/  ISETP.NE.AND P1, PT, R3, 0x3, PT ;  /* 0x000000030300780c */ /* 0x000fe20003f25270 */
[----:B------:R-:W-:Y:S01]  /*0640*/  VOTEU.ALL UP0, P0 ;  /* 0x00000000003f7886 */ /* 0x000fe20000000000 */
[----:B------:R-:W-:Y:S01]  /*0650*/  ISETP.LT.U32.AND P0, PT, R19, 0x8, !P2 ;  /* 0x000000081300780c */ /* 0x000fe20005701070 */
[----:B----4-:R-:W-:Y:S01]  /*0660*/  IMAD.MOV R7, RZ, RZ, -R10 ;  /* 0x000000ffff077224 */ /* 0x010fe200078e0a0a */
[----:B------:R-:W-:-:S02]  /*0670*/  ISETP.EQ.OR P1, PT, R3, RZ, !P1 ;  /* 0x000000ff0300720c */ /* 0x000fc40004f22670 */
[----:B------:R-:W-:Y:S01]  /*0680*/  ISETP.GE.U32.AND P5, PT, R8, 0x2, PT ;  /* 0x000000020800780c */ /* 0x000fe20003fa6070 */
[----:B-----5:R-:W-:Y:S01]  /*0690*/  IMAD R0, R9, R20, R4 ;  /* 0x0000001409007224 */ /* 0x020fe200078e0204 */
[----:B------:R-:W-:Y:S01]  /*06a0*/  ISETP.EQ.AND P1, PT, R2, RZ, P1 ;  /* 0x000000ff0200720c */ /* 0x000fe20000f22270 */
[----:B---3--:R-:W-:Y:S01]  /*06b0*/  IMAD R7, R12, R7, UR8 ;  /* 0x000000080c077e24 */ /* 0x008fe2000f8e0207 */
[----:B------:R-:W-:Y:S01]  /*06c0*/  ISETP.NE.AND P2, PT, R2, RZ, PT ;  /* 0x000000ff0200720c */ /* 0x000fe20003f45270 */
[----:B------:R-:W0:Y:S02]  /*06d0*/  FENCE.VIEW.ASYNC.S ;  /* 0x00000000000073c6 */ /* 0x000e240000000000 */
[----:B0-----:R0:W1:Y:S01]  /*06e0*/  @!UP0 SYNCS.EXCH.64 URZ, [UR6+0x60], UR4 ;  /* 0x00006004063f85b2 */ /* 0x0010620008000100 */
[----:B------:R-:W-:Y:S02]  /*06f0*/  ISETP.NE.AND P4, PT, R0, R19, PT ;  /* 0x000000130000720c */ /* 0x000fe40003f85270 */
[----:B------:R-:W-:-:S02]  /*0700*/  SEL R18, RZ, 0x1, !P1 ;  /* 0x00000001ff127807 */ /* 0x000fc40004800000 */
[----:B------:R-:W-:Y:S02]  /*0710*/  ISETP.EQ.OR P4, PT, R7, RZ, !P4 ;  /* 0x000000ff0700720c */ /* 0x000fe40006782670 */
[----:B------:R-:W-:Y:S02]  /*0720*/  LOP3.LUT R0, R94, 0x7f, RZ, 0xc0, !PT ;  /* 0x0000007f5e007812 */ /* 0x000fe400078ec0ff */
[----:B------:R-:W-:Y:S02]  /*0730*/  PLOP3.LUT P0, PT, P0, P4, PT, 0x80, 0x0 ;  /* 0x000000000000781c */ /* 0x000fe40000709070 */
[----:B------:R-:W-:Y:S02]  /*0740*/  SEL R18, R18, 0x2, P5 ;  /* 0x0000000212127807 */ /* 0x000fe40002800000 */
[----:B------:R-:W-:Y:S01]  /*0750*/  P2R R102, PR, RZ, 0x1 ;  /* 0x00000001ff667803 */ /* 0x000fe20000000000 */
[----:B------:R0:W2:Y:S01]  /*0760*/  @!UP1 SYNCS.EXCH.64 URZ, [UR6+0x68], UR4 ;  /* 0x00006804063f95b2 */ /* 0x0000a20008000100 */
[----:B------:R-:W-:Y:S01]  /*0770*/  NOP ;  /* 0x0000000000007918 */ /* 0x000fe20000000000 */
[----:B------:R-:W-:Y:S06]  /*0780*/  @!P3 BRA `(.L_x_3) ;  /* 0x000000000008b947 */ /* 0x000fec0003800000 */
[----:B-12---:R-:W-:Y:S01]  /*0790*/  UCGABAR_ARV ;  /* 0x00000000000079c7 */ /* 0x006fe20008000000 */
[----:B------:R-:W-:Y:S05]  /*07a0*/  BRA `(.L_x_4) ;  /* 0x0000000000047947 */ /* 0x000fea0003800000 */
.L_x_3:
[----:B-12---:R-:W-:Y:S01]  /*07b0*/  NOP ;  /* 0x0000000000007918 */ /* 0x006fe20000000000 */
.L_x_4:
[----:B------:R-:W1:Y:S01]  /*07c0*/  LDC R2, c[0x0][0x65c] ;  /* 0x00019700ff027b82 */ /* 0x000e620000000800 */
[----:B------:R-:W-:Y:S02]  /*07d0*/  IMAD.U32 R10, RZ, RZ, UR8 ;  /* 0x00000008ff0a7e24 */ /* 0x000fe4000f8e00ff */
[----:B------:R-:W-:Y:S01]  /*07e0*/  IMAD.MOV.U32 R11, RZ, RZ, RZ ;  /* 0x000000ffff0b7224 */ /* 0x000fe200078e00ff */
[----:B-1----:R-:W-:-:S04]  /*07f0*/  ISETP.NE.AND P1, PT, R2, 0x1, PT ;  /* 0x000000010200780c */ /* 0x002fc80003f25270 */
[----:B------:R-:W-:-:S09]  /*0800*/  P2R R5, PR, RZ, 0x2 ;  /* 0x00000002ff057803 */ /* 0x000fd20000000000 */
[----:B------:R-:W1:Y:S01]  /*0810*/  @P1 LDC R17, c[0x0][0x10] ;  /* 0x00000400ff111b82 */ /* 0x000e620000000800 */
[----:B------:R-:W-:Y:S02]  /*0820*/  @P1 IMAD.MOV.U32 R5, RZ, RZ, RZ ;  /* 0x000000ffff051224 */ /* 0x000fe400078e00ff */
[----:B------:R-:W-:-:S05]  /*0830*/  @P1 IMAD.MOV.U32 R15, RZ, RZ, RZ ;  /* 0x000000ffff0f1224 */ /* 0x000fca00078e00ff */
[----:B------:R-:W2:Y:S01]  /*0840*/  @!P1 LDC R13, c[0x0][0xc] ;  /* 0x00000300ff0d9b82 */ /* 0x000ea20000000800 */
[----:B0-----:R-:W-:Y:S01]  /*0850*/  ULDC UR4, c[0x0][0xc] ;  /* 0x0000030000047ab9 */ /* 0x001fe20000000800 */
[----:B------:R-:W-:Y:S01]  /*0860*/  ULDC UR5, c[0x0][0x10] ;  /* 0x0000040000057ab9 */ /* 0x000fe20000000800 */
[----:B------:R-:W-:Y:S01]  /*0870*/  ULDC UR6, c[0x0][0x14] ;  /* 0x0000050000067ab9 */ /* 0x000fe20000000800 */
[----:B------:R-:W-:-:S04]  /*0880*/  UIMAD.WIDE.U32 UR4, UR4, UR5, URZ ;  /* 0x00000005040472a5 */ /* 0x000fc8000f8e003f */
[----:B------:R-:W-:Y:S02]  /*0890*/  UIMAD.WIDE.U32 UR36, UR4, UR6, URZ ;  /* 0x00000006042472a5 */ /* 0x000fe4000f8e003f */
[----:B------:R-:W-:-:S04]  /*08a0*/  UIMAD UR42, UR5, UR6, URZ ;  /* 0x00000006052a72a4 */ /* 0x000fc8000f8e023f */
[----:B------:R-:W-:Y:S01]  /*08b0*/  UIADD3 UR42, UR37, UR42, URZ ;  /* 0x0000002a252a7290 */ /* 0x000fe2000fffe03f */
[----:B-1----:R-:W-:-:S04]  /*08c0*/  @P1 IMAD.WIDE.U32 R16, R17, UR8, R4 ;  /* 0x0000000811101c25 */ /* 0x002fc8000f8e0004 */
[----:B------:R-:W-:Y:S02]  /*08d0*/  @P1 IMAD.IADD R17, R17, 0x1, R15 ;  /* 0x0000000111111824 */ /* 0x000fe400078e020f */
[----:B--2---:R-:W-:-:S04]  /*08e0*/  @!P1 IMAD.WIDE.U32 R10, R4, R13, R10 ;  /* 0x0000000d040a9225 */ /* 0x004fc800078e000a */
[----:B------:R-:W-:Y:S02]  /*08f0*/  @!P1 IMAD.MOV.U32 R16, RZ, RZ, R10 ;  /* 0x000000ffff109224 */ /* 0x000fe400078e000a */
[----:B------:R-:W-:Y:S01]  /*0900*/  @!P1 IMAD.MOV.U32 R17, RZ, RZ, R11 ;  /* 0x000000ffff119224 */ /* 0x000fe200078e000b */
[----:B------:R-:W-:Y:S06]  /*0910*/  @!P3 BRA `(.L_x_5) ;  /* 0x00000000000cb947 */ /* 0x000fec0003800000 */
[----:B------:R-:W-:Y:S01]  /*0920*/  UCGABAR_WAIT ;  /* 0x0000000000007dc7 */ /* 0x000fe20008000000 */
[----:B------:R-:W-:Y:S01]  /*0930*/  CCTL.IVALL ;  /* 0x00000000ff00798f */ /* 0x000fe20002000000 */
[----:B------:R-:W-:Y:S05]  /*0940*/  BRA `(.L_x_6) ;  /* 0x0000000000047947 */ /* 0x000fea0003800000 */
.L_x_5:
[----:B------:R-:W-:Y:S06]  /*0950*/  BAR.SYNC.DEFER_BLOCKING 0x0 ;  /* 0x0000000000007b1d */ /* 0x000fec0000010000 */
.L_x_6:
[----:B------:R-:W-:Y:S05]  /*0960*/  @!P2 BRA `(.L_x_7) ;  /* 0x0000005c0090a947 */ /* 0x000fea0003800000 */
[----:B------:R-:W-:-:S13]  /*0970*/  ISETP.GT.U32.AND P0, PT, R8, 0x1, PT ;  /* 0x000000010800780c */ /* 0x000fda0003f04070 */
[----:B------:R-:W-:Y:S05]  /*0980*/  @P0 EXIT ;  /* 0x000000000000094d */ /* 0x000fea0003800000 */
[----:B------:R-:W-:Y:S01]  /*0990*/  ULDC.64 UR4, c[0x0][0x650] ;  /* 0x0001940000047ab9 */ /* 0x000fe20000000a00 */
[----:B------:R-:W-:Y:S01]  /*09a0*/  PRMT R3, RZ, 0x7610, R3 ;  /* 0x00007610ff037816 */ /* 0x000fe20000000003 */
[----:B------:R-:W-:Y:S01]  /*09b0*/  IMAD.MOV.U32 R101, RZ, RZ, -0x1 ;  /* 0xffffffffff657424 */ /* 0x000fe200078e00ff */
[----:B------:R-:W-:Y:S01]  /*09c0*/  ISETP.GE.U32.AND P0, PT, R16, UR4, PT ;  /* 0x0000000410007c0c */ /* 0x000fe2000bf06070 */
[----:B------:R-:W-:Y:S02]  /*09d0*/  IMAD.MOV.U32 R100, RZ, RZ, -0x1 ;  /* 0xffffffffff647424 */ /* 0x000fe400078e00ff */
[----:B------:R-:W-:Y:S01]  /*09e0*/  IMAD.MOV.U32 R99, RZ, RZ, -0x1 ;  /* 0xffffffffff637424 */ /* 0x000fe200078e00ff */
[----:B------:R-:W-:-:S13]  /*09f0*/  ISETP.GE.U32.AND.EX P0, PT, R17, UR5, PT, P0 ;  /* 0x0000000511007c0c */ /* 0x000fda000bf06100 */
[----:B------:R-:W-:Y:S05]  /*0a00*/  @P0 BRA `(.L_x_8) ;  /* 0x0000000400280947 */ /* 0x000fea0003800000 */
[----:B------:R-:W0:Y:S01]  /*0a10*/  LDC.64 R22, c[0x0][0x628] ;  /* 0x00018a00ff167b82 */ /* 0x000e220000000a00 */
[----:B------:R-:W-:Y:S02]  /*0a20*/  IMAD.MOV.U32 R10, RZ, RZ, R16 ;  /* 0x000000ffff0a7224 */ /* 0x000fe400078e0010 */
[----:B------:R-:W-:-:S05]  /*0a30*/  IMAD.MOV.U32 R11, RZ, RZ, R17 ;  /* 0x000000ffff0b7224 */ /* 0x000fca00078e0011 */
[----:B------:R-:W1:Y:S08]  /*0a40*/  LDC R8, c[0x0][0x630] ;  /* 0x00018c00ff087b82 */ /* 0x000e700000000800 */
[----:B------:R-:W2:Y:S01]  /*0a50*/  LDC.64 R24, c[0x0][0x620] ;  /* 0x00018800ff187b82 */ /* 0x000ea20000000a00 */
[----:B0-----:R-:W-:-:S04]  /*0a60*/  ISETP.NE.U32.AND P0, PT, R22, RZ, PT ;  /* 0x000000ff1600720c */ /* 0x001fc80003f05070 */
[----:B------:R-:W-:-:S13]  /*0a70*/  ISETP.NE.AND.EX P0, PT, R23, RZ, PT, P0 ;  /* 0x000000ff1700720c */ /* 0x000fda0003f05300 */
[----:B-12---:R-:W-:Y:S05]  /*0a80*/  @!P0 BRA `(.L_x_9) ;  /* 0x0000000000288947 */ /* 0x006fea0003800000 */
[----:B------:R-:W0:Y:S02]  /*0a90*/  LDC R3, c[0x0][0x634] ;  /* 0x00018d00ff037b82 */ /* 0x000e240000000800 */
[----:B0-----:R-:W-:-:S05]  /*0aa0*/  IADD3 R3, P0, R16, R3, RZ ;  /* 0x0000000310037210 */ /* 0x001fca0007f1e0ff */
[----:B------:R-:W-:-:S04]  /*0ab0*/  IMAD.X R21, RZ, RZ, R17, P0 ;  /* 0x000000ffff157224 */ /* 0x000fc800000e0611 */
[----:B------:R-:W-:-:S04]  /*0ac0*/  IMAD.WIDE.U32 R10, R21, R22, RZ ;  /* 0x00000016150a7225 */ /* 0x000fc800078e00ff */
[----:B------:R-:W-:-:S04]  /*0ad0*/  IMAD.WIDE.U32 R12, P0, R3, R23, R10 ;  /* 0x00000017030c7225 */ /* 0x000fc8000780000a */
[----:B------:R-:W-:-:S04]  /*0ae0*/  IMAD.WIDE.U32 R10, R3, R22, RZ ;  /* 0x00000016030a7225 */ /* 0x000fc800078e00ff */
[----:B------:R-:W-:Y:S01]  /*0af0*/  IMAD.X R15, RZ, RZ, RZ, P0 ;  /* 0x000000ffff0f7224 */ /* 0x000fe200000e06ff */
[----:B------:R-:W-:Y:S01]  /*0b00*/  IADD3 RZ, P0, R11, R12, RZ ;  /* 0x0000000c0bff7210 */ /* 0x000fe20007f1e0ff */
[----:B------:R-:W-:-:S04]  /*0b10*/  IMAD.MOV.U32 R14, RZ, RZ, R13 ;  /* 0x000000ffff0e7224 */ /* 0x000fc800078e000d */
[----:B------:R-:W-:-:S08]  /*0b20*/  IMAD.WIDE.U32.X R10, R21, R23, R14, P0 ;  /* 0x00000017150a7225 */ /* 0x000fd000000e040e */
.L_x_9:
[----:B------:R-:W0:Y:S01]  /*0b30*/  LDC.64 R28, c[0x0][0x640] ;  /* 0x00019000ff1c7b82 */ /* 0x000e220000000a00 */
[-CC-:B------:R-:W-:Y:S01]  /*0b40*/  SHF.R.U64 R99, R10, R8.reuse, R11.reuse ;  /* 0x000000080a637219 */ /* 0x180fe2000000120b */
[----:B------:R-:W-:Y:S01]  /*0b50*/  IMAD.MOV.U32 R23, RZ, RZ, 0x1 ;  /* 0x00000001ff177424 */ /* 0x000fe200078e00ff */
[----:B------:R-:W-:Y:S02]  /*0b60*/  SHF.R.U32.HI R3, RZ, R8, R11 ;  /* 0x00000008ff037219 */ /* 0x000fe4000001160b */
[----:B------:R-:W-:-:S03]  /*0b70*/  IADD3 R5, P0, RZ, -R99, RZ ;  /* 0x80000063ff057210 */ /* 0x000fc60007f1e0ff */
[----:B------:R-:W1:Y:S02]  /*0b80*/  LDC R12, c[0x0][0x618] ;  /* 0x00018600ff0c7b82 */ /* 0x000e640000000800 */
[----:B------:R-:W-:Y:S02]  /*0b90*/  IMAD.X R3, RZ, RZ, ~R3, P0 ;  /* 0x000000ffff037224 */ /* 0x000fe400000e0e03 */
[----:B------:R-:W-:-:S04]  /*0ba0*/  IMAD.WIDE.U32 R10, R5, R24, R16 ;  /* 0x00000018050a7225 */ /* 0x000fc800078e0010 */
[----:B------:R-:W2:Y:S01]  /*0bb0*/  LDC R22, c[0x0][0x608] ;  /* 0x00018200ff167b82 */ /* 0x000ea20000000800 */
[----:B------:R-:W-:Y:S02]  /*0bc0*/  IMAD R8, R3, R24, RZ ;  /* 0x0000001803087224 */ /* 0x000fe400078e02ff */
[----:B------:R-:W-:Y:S02]  /*0bd0*/  IMAD.MOV.U32 R3, RZ, RZ, -0x1 ;  /* 0xffffffffff037424 */ /* 0x000fe400078e00ff */
[----:B------:R-:W-:-:S03]  /*0be0*/  IMAD R5, R5, R25, R8 ;  /* 0x0000001905057224 */ /* 0x000fc600078e0208 */
[----:B------:R-:W3:Y:S01]  /*0bf0*/  LDC R26, c[0x0][0x658] ;  /* 0x00019600ff1a7b82 */ /* 0x000ee20000000800 */
[----:B------:R-:W-:Y:S01]  /*0c00*/  IMAD.IADD R5, R11, 0x1, R5 ;  /* 0x000000010b057824 */ /* 0x000fe200078e0205 */
[----:B0-----:R-:W-:-:S04]  /*0c10*/  ISETP.NE.U32.AND P0, PT, R28, RZ, PT ;  /* 0x000000ff1c00720c */ /* 0x001fc80003f05070 */
[----:B------:R-:W-:Y:S02]  /*0c20*/  ISETP.NE.AND.EX P0, PT, R29, RZ, PT, P0 ;  /* 0x000000ff1d00720c */ /* 0x000fe40003f05300 */
[----:B------:R-:W0:Y:S01]  /*0c30*/  LDC R24, c[0x0][0x600] ;  /* 0x00018000ff187b82 */ /* 0x000e220000000800 */
[-CC-:B-1----:R-:W-:Y:S02]  /*0c40*/  SHF.R.U64 R14, R10, R12.reuse, R5.reuse ;  /* 0x0000000c0a0e7219 */ /* 0x182fe40000001205 */
[----:B------:R-:W-:-:S05]  /*0c50*/  SHF.R.U32.HI R5, RZ, R12, R5 ;  /* 0x0000000cff057219 */ /* 0x000fca0000011605 */
[----:B------:R-:W1:Y:S01]  /*0c60*/  LDC R15, c[0x0][0x648] ;  /* 0x00019200ff0f7b82 */ /* 0x000e620000000800 */
[-CC-:B--2---:R-:W-:Y:S02]  /*0c70*/  SHF.R.U64 R27, R14, R22.reuse, R5.reuse ;  /* 0x000000160e1b7219 */ /* 0x184fe40000001205 */
[----:B------:R-:W-:Y:S01]  /*0c80*/  SHF.R.U32.HI R5, RZ, R22, R5 ;  /* 0x00000016ff057219 */ /* 0x000fe20000011605 */
[----:B------:R-:W-:-:S04]  /*0c90*/  IMAD R22, R9, R20, R4 ;  /* 0x0000001409167224 */ /* 0x000fc800078e0204 */
[----:B------:R-:W2:Y:S01]  /*0ca0*/  LDC R21, c[0x0][0x638] ;  /* 0x00018e00ff157b82 */ /* 0x000ea20000000800 */
[-CC-:B---3--:R-:W-:Y:S02]  /*0cb0*/  SHF.R.U64 R20, R27, R26.reuse, R5.reuse ;  /* 0x0000001a1b147219 */ /* 0x188fe40000001205 */
[-C--:B------:R-:W-:Y:S02]  /*0cc0*/  SHF.L.U32 R3, R3, R26.reuse, RZ ;  /* 0x0000001a03037219 */ /* 0x080fe400000006ff */
[----:B------:R-:W-:Y:S01]  /*0cd0*/  SHF.R.U32.HI R5, RZ, R26, R5 ;  /* 0x0000001aff057219 */ /* 0x000fe20000011605 */
[----:B------:R-:W-:Y:S01]  /*0ce0*/  IMAD.MOV.U32 R4, RZ, RZ, R20 ;  /* 0x000000ffff047224 */ /* 0x000fe200078e0014 */
[----:B------:R-:W-:Y:S01]  /*0cf0*/  LOP3.LUT R12, RZ, R3, RZ, 0x33, !PT ;  /* 0x00000003ff0c7212 */ /* 0x000fe200078e33ff */
[----:B------:R-:W3:Y:S01]  /*0d00*/  LDC R25, c[0x0][0x610] ;  /* 0x00018400ff197b82 */ /* 0x000ee20000000800 */
[----:B------:R-:W-:Y:S05]  /*0d10*/  @!P0 BRA `(.L_x_10) ;  /* 0x0000000000288947 */ /* 0x000fea0003800000 */
[----:B------:R-:W4:Y:S02]  /*0d20*/  LDC R3, c[0x0][0x64c] ;  /* 0x00019300ff037b82 */ /* 0x000f240000000800 */
[----:B----4-:R-:W-:-:S05]  /*0d30*/  IADD3 R3, P0, R20, R3, RZ ;  /* 0x0000000314037210 */ /* 0x010fca0007f1e0ff */
        /* <DEDUP_REMOVED lines=8> */
.L_x_10:
[----:B-1----:R-:W-:Y:S01]  /*0dc0*/  SHF.R.U64 R4, R4, R15, R5 ;  /* 0x0000000f04047219 */ /* 0x002fe20000001205 */
[----:B0-----:R-:W-:Y:S01]  /*0dd0*/  VIADD R5, R24, 0xffffffff ;  /* 0xffffffff18057836 */ /* 0x001fe20000000000 */
[----:B------:R-:W-:Y:S02]  /*0de0*/  SHF.L.U32 R3, R23, R26, RZ ;  /* 0x0000001a17037219 */ /* 0x000fe400000006ff */
[----:B------:R-:W-:Y:S01]  /*0df0*/  LOP3.LUT R12, R27, R12, RZ, 0xc0, !PT ;  /* 0x0000000c1b0c7212 */ /* 0x000fe200078ec0ff */
[----:B------:R-:W-:Y:S01]  /*0e00*/  IMAD.MOV R8, RZ, RZ, -R4 ;  /* 0x000000ffff087224 */ /* 0x000fe200078e0a04 */
[----:B------:R-:W-:-:S03]  /*0e10*/  SEL R7, R7, R22, !P1 ;  /* 0x0000001607077207 */ /* 0x000fc60004800000 */
[----:B------:R-:W-:Y:S01]  /*0e20*/  IMAD R12, R3, R4, R12 ;  /* 0x00000004030c7224 */ /* 0x000fe200078e020c */
[----:B------:R-:W-:Y:S01]  /*0e30*/  LOP3.LUT R4, R14, R5, RZ, 0xc0, !PT ;  /* 0x000000050e047212 */ /* 0x000fe200078ec0ff */
[----:B--2---:R-:W-:Y:S02]  /*0e40*/  IMAD R3, R8, R21, R20 ;  /* 0x0000001508037224 */ /* 0x004fe400078e0214 */
[----:B---3--:R-:W-:Y:S02]  /*0e50*/  IMAD R7, R12, R25, R7 ;  /* 0x000000190c077224 */ /* 0x008fe400078e0207 */
[----:B------:R-:W-:Y:S02]  /*0e60*/  IMAD.MOV.U32 R5, RZ, RZ, 0x1 ;  /* 0x00000001ff057424 */ /* 0x000fe400078e00ff */
[----:B------:R-:W-:-:S03]  /*0e70*/  IMAD R4, R3, R24, R4 ;  /* 0x0000001803047224 */ /* 0x000fc600078e0204 */
[----:B------:R-:W-:Y:S02]  /*0e80*/  PRMT R3, R5, 0x7610, R3 ;  /* 0x0000761005037816 */ /* 0x000fe40000000003 */
[----:B------:R-:W-:Y:S02]  /*0e90*/  SEL R100, R4, R7, !P1 ;  /* 0x0000000704647207 */ /* 0x000fe40004800000 */
[----:B------:R-:W-:-:S07]  /*0ea0*/  SEL R101, R7, R4, !P1 ;  /* 0x0000000407657207 */ /* 0x000fce0004800000 */
.L_x_8:
[----:B------:R-:W-:-:S08]  /*0eb0*/  NOP ;  /* 0x0000000000007918 */ /* 0x000fd00000000000 */
[----:B------:R-:W0:Y:S02]  /*0ec0*/  USETMAXREG.TRY_ALLOC.CTAPOOL UP0, 0xe8 ;  /* 0x000000e8000079c8 */ /* 0x000e240008000600 */
[----:B0-----:R-:W-:-:S13]  /*0ed0*/  PLOP3.LUT P0, PT, PT, PT, UP0, 0x80, 0x0 ;  /* 0x000000000000781c */ /* 0x001fda0003f0f008 */
[----:B------:R-:W-:Y:S05]  /*0ee0*/  @!P0 BRA `(.L_x_8) ;  /* 0xfffffffc00f08947 */ /* 0x000fea000383ffff */
[----:B------:R-:W-:Y:S01]  /*0ef0*/  ULDC.64 UR4, c[0x0][0x598] ;  /* 0x0001660000047ab9 */ /* 0x000fe20000000a00 */
[----:B------:R-:W-:Y:S01]  /*0f00*/  ULDC.64 UR38, c[0x0][0x208] ;  /* 0x0000820000267ab9 */ /* 0x000fe20000000a00 */
[----:B------:R-:W-:-:S04]  /*0f10*/  ISETP.NE.U32.AND P0, PT, RZ, UR4, PT ;  /* 0x00000004ff007c0c */ /* 0x000fc8000bf05070 */
[----:B------:R-:W-:-:S13]  /*0f20*/  ISETP.NE.AND.EX P0, PT, RZ, UR5, PT, P0 ;  /* 0x00000005ff007c0c */ /* 0x000fda000bf05300 */
[----:B------:R-:W-:Y:S05]  /*0f30*/  @!P0 BRA `(.L_x_11) ;  /* 0x00000000001c8947 */ /* 0x000fea0003800000 */
[----:B------:R-:W0:Y:S02]  /*0f40*/  LDC.64 R4, c[0x0][0x598] ;  /* 0x00016600ff047b82 */ /* 0x000e240000000a00 */
[----:B0-----:R-:W2:Y:S02]  /*0f50*/  LDG.E.64 R4, desc[UR38][R4.64] ;  /* 0x0000002604047981 */ /* 0x001ea4000c1e1b00 */
[----:B--2---:R-:W-:-:S04]  /*0f60*/  ISETP.NE.U32.AND P0, PT, R4, RZ, PT ;  /* 0x000000ff0400720c */ /* 0x004fc80003f05070 */
[----:B------:R-:W-:-:S13]  /*0f70*/  ISETP.NE.AND.EX P0, PT, R5, RZ, PT, P0 ;  /* 0x000000ff0500720c */ /* 0x000fda0003f05300 */
[----:B------:R-:W-:Y:S05]  /*0f80*/  @!P0 BRA `(.L_x_11) ;  /* 0x0000000000088947 */ /* 0x000fea0003800000 */
[----:B------:R0:W5:Y:S01]  /*0f90*/  LD.E R88, desc[UR38][R4.64] ;  /* 0x0000002604587980 */ /* 0x000162000c101900 */
[----:B------:R-:W-:Y:S05]  /*0fa0*/  BRA `(.L_x_12) ;  /* 0x0000000000247947 */ /* 0x000fea0003800000 */
.L_x_11:
[----:B------:R-:W-:Y:S02]  /*0fb0*/  ULDC.64 UR4, c[0x0][0x588] ;  /* 0x0001620000047ab9 */ /* 0x000fe40000000a00 */
[----:B------:R-:W-:-:S04]  /*0fc0*/  ISETP.NE.U32.AND P0, PT, RZ, UR4, PT ;  /* 0x00000004ff007c0c */ /* 0x000fc8000bf05070 */
[----:B------:R-:W-:-:S13]  /*0fd0*/  ISETP.NE.AND.EX P0, PT, RZ, UR5, PT, P0 ;  /* 0x00000005ff007c0c */ /* 0x000fda000bf05300 */
[----:B------:R-:W-:Y:S05]  /*0fe0*/  @!P0 BRA `(.L_x_13) ;  /* 0x00000000000c8947 */ /* 0x000fea0003800000 */
[----:B------:R-:W0:Y:S02]  /*0ff0*/  LDC.64 R88, c[0x0][0x588] ;  /* 0x00016200ff587b82 */ /* 0x000e240000000a00 */
[----:B0-----:R1:W5:Y:S01]  /*1000*/  LDG.E R88, desc[UR38][R88.64] ;  /* 0x0000002658587981 */ /* 0x001362000c1e1900 */
[----:B------:R-:W-:Y:S05]  /*1010*/  BRA `(.L_x_12) ;  /* 0x0000000000087947 */ /* 0x000fea0003800000 */
.L_x_13:
[----:B------:R-:W-:Y:S02]  /*1020*/  ULDC UR4, c[0x0][0x580] ;  /* 0x0001600000047ab9 */ /* 0x000fe40000000800 */
[----:B------:R-:W-:-:S07]  /*1030*/  IMAD.U32 R88, RZ, RZ, UR4 ;  /* 0x00000004ff587e24 */ /* 0x000fce000f8e00ff */
.L_x_12:
[----:B------:R-:W-:Y:S02]  /*1040*/  ULDC.64 UR4, c[0x0][0x5a0] ;  /* 0x0001680000047ab9 */ /* 0x000fe40000000a00 */
[----:B------:R-:W-:-:S04]  /*1050*/  ISETP.NE.U32.AND P0, PT, RZ, UR4, PT ;  /* 0x00000004ff007c0c */ /* 0x000fc8000bf05070 */
[----:B------:R-:W-:-:S13]  /*1060*/  ISETP.NE.AND.EX P0, PT, RZ, UR5, PT, P0 ;  /* 0x00000005ff007c0c */ /* 0x000fda000bf05300 */
[----:B------:R-:W-:Y:S05]  /*1070*/  @!P0 BRA `(.L_x_14) ;  /* 0x00000000001c8947 */ /* 0x000fea0003800000 */
[----:B0-----:R-:W0:Y:S02]  /*1080*/  LDC.64 R4, c[0x0][0x5a0] ;  /* 0x00016800ff047b82 */ /* 0x001e240000000a00 */
[----:B0-----:R-:W2:Y:S02]  /*1090*/  LDG.E.64 R4, desc[UR38][R4.64] ;  /* 0x0000002604047981 */ /* 0x001ea4000c1e1b00 */
[----:B--2---:R-:W-:-:S04]  /*10a0*/  ISETP.NE.U32.AND P0, PT, R4, RZ, PT ;  /* 0x000000ff0400720c */ /* 0x004fc80003f05070 */
[----:B------:R-:W-:-:S13]  /*10b0*/  ISETP.NE.AND.EX P0, PT, R5, RZ, PT, P0 ;  /* 0x000000ff0500720c */ /* 0x000fda0003f05300 */
[----:B------:R-:W-:Y:S05]  /*10c0*/  @!P0 BRA `(.L_x_14) ;  /* 0x0000000000088947 */ /* 0x000fea0003800000 */
[----:B-1----:R0:W5:Y:S01]  /*10d0*/  LD.E R89, desc[UR38][R4.64] ;  /* 0x0000002604597980 */ /* 0x002162000c101900 */
[----:B------:R-:W-:Y:S05]  /*10e0*/  BRA `(.L_x_15) ;  /* 0x0000000000247947 */ /* 0x000fea0003800000 */
.L_x_14:
[----:B------:R-:W-:Y:S02]  /*10f0*/  ULDC.64 UR4, c[0x0][0x590] ;  /* 0x0001640000047ab9 */ /* 0x000fe40000000a00 */
[----:B------:R-:W-:-:S04]  /*1100*/  ISETP.NE.U32.AND P0, PT, RZ, UR4, PT ;  /* 0x00000004ff007c0c */ /* 0x000fc8000bf05070 */
[----:B------:R-:W-:-:S13]  /*1110*/  ISETP.NE.AND.EX P0, PT, RZ, UR5, PT, P0 ;  /* 0x00000005ff007c0c */ /* 0x000fda000bf05300 */
[----:B------:R-:W-:Y:S05]  /*1120*/  @!P0 BRA `(.L_x_16) ;  /* 0x00000000000c8947 */ /* 0x000fea0003800000 */
[----:B0-----:R-:W1:Y:S02]  /*1130*/  LDC.64 R4, c[0x0][0x590] ;  /* 0x00016400ff047b82 */ /* 0x001e640000000a00 */
[----:B-1----:R1:W5:Y:S01]  /*1140*/  LDG.E R89, desc[UR38][R4.64] ;  /* 0x0000002604597981 */ /* 0x002362000c1e1900 */
[----:B------:R-:W-:Y:S05]  /*1150*/  BRA `(.L_x_15) ;  /* 0x0000000000087947 */ /* 0x000fea0003800000 */
.L_x_16:
[----:B------:R-:W-:Y:S02]  /*1160*/  ULDC UR4, c[0x0][0x584] ;  /* 0x0001610000047ab9 */ /* 0x000fe40000000800 */
[----:B-1----:R-:W-:-:S07]  /*1170*/  IMAD.U32 R89, RZ, RZ, UR4 ;  /* 0x00000004ff597e24 */ /* 0x002fce000f8e00ff */
.L_x_15:
[----:B------:R-:W-:-:S13]  /*1180*/  LOP3.LUT P0, RZ, R3, 0xff, RZ, 0xc0, !PT ;  /* 0x000000ff03ff7812 */ /* 0x000fda000780c0ff */
[----:B------:R-:W-:Y:S05]  /*1190*/  @!P0 EXIT ;  /* 0x000000000000894d */ /* 0x000fea0003800000 */
[----:B------:R-:W2:Y:S01]  /*11a0*/  LDC R92, c[0x0][0x658] ;  /* 0x00019600ff5c7b82 */ /* 0x000ea20000000800 */
[----:B------:R-:W-:Y:S01]  /*11b0*/  ULDC.64 UR6, c[0x0][0x288] ;  /* 0x0000a20000067ab9 */ /* 0x000fe20000000a00 */
[----:B------:R-:W-:Y:S01]  /*11c0*/  LOP3.LUT R6, R6, 0x1, RZ, 0xc0, !PT ;  /* 0x0000000106067812 */ /* 0x000fe200078ec0ff */
[----:B------:R-:W-:Y:S01]  /*11d0*/  UIADD3 UR4, UR7, 0x3f, URZ ;  /* 0x0000003f07047890 */ /* 0x000fe2000fffe03f */
[----:B------:R-:W-:Y:S01]  /*11e0*/  SHF.R.U32.HI R3, RZ, 0x2, R94 ;  /* 0x00000002ff037819 */ /* 0x000fe2000001165e */
[----:B01----:R-:W-:Y:S01]  /*11f0*/  IMAD.MOV.U32 R5, RZ, RZ, -0x1 ;  /* 0xffffffffff057424 */ /* 0x003fe200078e00ff */
[----:B------:R-:W-:Y:S01]  /*1200*/  SHF.R.U32.HI R0, RZ, 0x1, R0 ;  /* 0x00000001ff007819 */ /* 0x000fe20000011600 */
[----:B------:R-:W-:Y:S01]  /*1210*/  USHF.R.S32.HI UR5, URZ, 0x1f, UR4 ;  /* 0x0000001f3f057899 */ /* 0x000fe20008011404 */
[----:B------:R-:W0:Y:S01]  /*1220*/  LDC.64 R90, c[0x0][0x5c8] ;  /* 0x00017200ff5a7b82 */ /* 0x000e220000000a00 */
[----:B------:R-:W-:Y:S01]  /*1230*/  IMAD.SHL.U32 R22, R6, 0x40, RZ ;  /* 0x0000004006167824 */ /* 0x000fe200078e00ff */
[----:B------:R-:W-:Y:S01]  /*1240*/  LOP3.LUT R3, R3, 0x7, RZ, 0xc0, !PT ;  /* 0x0000000703037812 */ /* 0x000fe200078ec0ff */
[----:B------:R-:W-:Y:S01]  /*1250*/  ULEA.HI UR5, UR5, UR4, URZ, 0x6 ;  /* 0x0000000405057291 */ /* 0x000fe2000f8f303f */
[----:B------:R-:W-:Y:S01]  /*1260*/  LOP3.LUT R0, R0, 0x30, RZ, 0xc0, !PT ;  /* 0x0000003000007812 */ /* 0x000fe200078ec0ff */
[----:B------:R-:W-:Y:S01]  /*1270*/  IMAD.MOV.U32 R7, RZ, RZ, 0x1 ;  /* 0x00000001ff077424 */ /* 0x000fe200078e00ff */
[--C-:B------:R-:W-:Y:S01]  /*1280*/  LOP3.LUT R22, R22, 0x40, R3.reuse, 0xe2, !PT ;  /* 0x0000004016167812 */ /* 0x100fe200078ee203 */
[----:B------:R-:W-:Y:S01]  /*1290*/  USHF.R.S32.HI UR43, URZ, 0x6, UR5 ;  /* 0x000000063f2b7899 */ /* 0x000fe20008011405 */
[----:B------:R-:W1:Y:S01]  /*12a0*/  LDC R96, c[0x0][0x600] ;  /* 0x00018000ff607b82 */ /* 0x000e620000000800 */
[----:B------:R-:W-:Y:S01]  /*12b0*/  IADD3 R3, RZ, -R0, -R3 ;  /* 0x80000000ff037210 */ /* 0x000fe20007ffe803 */
[----:B------:R-:W-:Y:S01]  /*12c0*/  IMAD.U32 R4, RZ, RZ, UR6 ;  /* 0x00000006ff047e24 */ /* 0x000fe2000f8e00ff */
[C---:B------:R-:W-:Y:S01]  /*12d0*/  LOP3.LUT R93, R94.reuse, 0x3, RZ, 0xc0, !PT ;  /* 0x000000035e5d7812 */ /* 0x040fe200078ec0ff */
[----:B------:R-:W-:Y:S01]  /*12e0*/  UISETP.LT.AND UP0, UPT, UR43, 0x1, UPT ;  /* 0x000000012b00788c */ /* 0x000fe2000bf01270 */
[----:B------:R-:W-:Y:S01]  /*12f0*/  LOP3.LUT R95, R94, 0x80, RZ, 0xc0, !PT ;  /* 0x000000805e5f7812 */ /* 0x000fe200078ec0ff */
[----:B------:R-:W-:Y:S01]  /*1300*/  IMAD R3, R6, -0x40, R3 ;  /* 0xffffffc006037824 */ /* 0x000fe200078e0203 */
[----:B------:R-:W-:Y:S01]  /*1310*/  ULDC UR4, c[0x0][0x284] ;  /* 0x0000a10000047ab9 */ /* 0x000fe20000000800 */
[----:B--2---:R-:W-:Y:S01]  /*1320*/  SHF.L.U32 R5, R5, R92, RZ ;  /* 0x0000005c05057219 */ /* 0x004fe200000006ff */
[----:B------:R-:W-:Y:S01]  /*1330*/  USEL UR44, UR43, 0x1, UP0 ;  /* 0x000000012b2c7887 */ /* 0x000fe20008000000 */
[----:B------:R-:W-:Y:S01]  /*1340*/  IMAD R93, R93, -0x2, R4 ;  /* 0xfffffffe5d5d7824 */ /* 0x000fe200078e0204 */
[----:B------:R-:W-:Y:S01]  /*1350*/  LOP3.LUT R22, R22, R0, RZ, 0xfc, !PT ;  /* 0x0000000016167212 */ /* 0x000fe200078efcff */
[----:B------:R-:W-:Y:S01]  /*1360*/  IMAD.SHL.U32 R94, R94, 0x2, RZ ;  /* 0x000000025e5e7824 */ /* 0x000fe200078e00ff */
[----:B------:R-:W-:Y:S01]  /*1370*/  SHF.L.U32 R92, R7, R92, RZ ;  /* 0x0000005c075c7219 */ /* 0x000fe200000006ff */
[----:B------:R-:W-:Y:S01]  /*1380*/  VIADD R98, R3, UR4 ;  /* 0x0000000403627c36 */ /* 0x000fe20008000000 */
[----:B------:R-:W-:Y:S01]  /*1390*/  LOP3.LUT R103, R18, 0x1, RZ, 0xfc, !PT ;  /* 0x0000000112677812 */ /* 0x000fe200078efcff */
[----:B------:R-:W-:Y:S01]  /*13a0*/  IMAD.MOV.U32 R23, RZ, RZ, RZ ;  /* 0x000000ffff177224 */ /* 0x000fe200078e00ff */
[C---:B0-----:R-:W-:Y:S01]  /*13b0*/  SHF.L.U64.HI R91, R90.reuse, 0x3, R91 ;  /* 0x000000035a5b7819 */ /* 0x041fe2000001025b */
[----:B------:R-:W-:Y:S01]  /*13c0*/  IMAD.SHL.U32 R90, R90, 0x8, RZ ;  /* 0x000000085a5a7824 */ /* 0x000fe200078e00ff */
[----:B------:R-:W-:Y:S01]  /*13d0*/  SHF.R.U32.HI R95, RZ, 0x7, R95 ;  /* 0x00000007ff5f7819 */ /* 0x000fe2000001165f */
[----:B------:R-:W-:Y:S01]  /*13e0*/  UIADD3 UR44, UR43, -UR44, URZ ;  /* 0x8000002c2b2c7290 */ /* 0x000fe2000fffe03f */
[----:B------:R-:W-:Y:S01]  /*13f0*/  LOP3.LUT R97, RZ, R5, RZ, 0x33, !PT ;  /* 0x00000005ff617212 */ /* 0x000fe200078e33ff */
[----:B------:R-:W-:Y:S01]  /*1400*/  UMOV UR40, URZ ;  /* 0x0000003f00287c82 */ /* 0x000fe20008000000 */
[----:B------:R-:W-:Y:S01]  /*1410*/  UMOV UR41, URZ ;  /* 0x0000003f00297c82 */ /* 0x000fe20008000000 */
[----:B-1----:R-:W-:-:S08]  /*1420*/  VIADD R96, R96, 0xffffffff ;  /* 0xffffffff60607836 */ /* 0x002fd00000000000 */
.L_x_162:
[----:B0-----:R-:W0:Y:S01]  /*1430*/  SHFL.IDX PT, R0, R95, RZ, 0x1f ;  /* 0x00001fff5f007589 */ /* 0x001e2200000e0000 */
[----:B-1----:R-:W1:Y:S01]  /*1440*/  S2UR UR7, SR_CgaCtaId ;  /* 0x00000000000779c3 */ /* 0x002e620000008800 */
[----:B------:R-:W-:Y:S01]  /*1450*/  UMOV UR6, 0x400 ;  /* 0x0000040000067882 */ /* 0x000fe20000000000 */
[----:B0-----:R-:W-:Y:S01]  /*1460*/  R2UR UR4, R0 ;  /* 0x00000000000472ca */ /* 0x001fe200000e0000 */
[----:B-1----:R-:W-:-:S12]  /*1470*/  ULEA UR6, UR7, UR6, 0x18 ;  /* 0x0000000607067291 */ /* 0x002fd8000f8ec03f */
[----:B------:R-:W-:-:S04]  /*1480*/  ULEA.HI UR5, UR4, UR4, URZ, 0x1 ;  /* 0x0000000404057291 */ /* 0x000fc8000f8f083f */
[----:B------:R-:W-:-:S04]  /*1490*/  ULOP3.LUT UR5, UR5, 0x7fffe, URZ, 0xc0, !UPT ;  /* 0x0007fffe05057892 */ /* 0x000fc8000f8ec03f */
[----:B------:R-:W-:-:S03]  /*14a0*/  UIADD3 UR5, UR4, -UR5, URZ ;  /* 0x8000000504057290 */ /* 0x000fc6000fffe03f */
[----:B------:R-:W-:Y:S01]  /*14b0*/  ULDC UR4, c[0x0][0x28c] ;  /* 0x0000a30000047ab9 */ /* 0x000fe20000000800 */
[----:B------:R-:W-:Y:S01]  /*14c0*/  ULEA UR5, UR5, UR6, 0xd ;  /* 0x0000000605057291 */ /* 0x000fe2000f8e683f */
[----:B------:R-:W-:-:S03]  /*14d0*/  ISETP.LT.AND P0, PT, RZ, UR4, PT ;  /* 0x00000004ff007c0c */ /* 0x000fc6000bf01270 */
[----:B------:R-:W-:-:S04]  /*14e0*/  UIADD3 UR5, UR5, 0x100, URZ ;  /* 0x0000010005057890 */ /* 0x000fc8000fffe03f */
[----:B------:R-:W-:-:S04]  /*14f0*/  USHF.R.U32.HI UR5, URZ, 0x4, UR5 ;  /* 0x000000043f057899 */ /* 0x000fc80008011605 */
[----:B------:R-:W-:-:S04]  /*1500*/  ULOP3.LUT UR5, UR5, 0x3fff, URZ, 0xc0, !UPT ;  /* 0x00003fff05057892 */ /* 0x000fc8000f8ec03f */
[----:B------:R-:W-:Y:S01]  /*1510*/  ULOP3.LUT UR45, UR5, 0x10000, URZ, 0xfc, !UPT ;  /* 0x00010000052d7892 */ /* 0x000fe2000f8efc3f */
[----:B--2345:R-:W-:Y:S11]  /*1520*/  @P0 BRA `(.L_x_17) ;  /* 0x0000000000400947 */ /* 0x03cff60003800000 */
[----:B------:R-:W-:Y:S01]  /*1530*/  MOV R0, 0x0 ;  /* 0x0000000000007802 */ /* 0x000fe20000000f00 */
[----:B------:R-:W-:Y:S01]  /*1540*/  ULDC.64 UR4, c[0x4][0x68] ;  /* 0x01001a0000047ab9 */ /* 0x000fe20000000a00 */
[----:B------:R-:W-:Y:S01]  /*1550*/  ULDC.64 UR6, c[0x4][0x8] ;  /* 0x0100020000067ab9 */ /* 0x000fe20000000a00 */
[----:B------:R-:W-:Y:S01]  /*1560*/  IMAD.U32 R4, RZ, RZ, UR4 ;  /* 0x00000004ff047e24 */ /* 0x000fe2000f8e00ff */
[----:B------:R0:W1:Y:S01]  /*1570*/  LDC.64 R14, c[0x4][R0] ;  /* 0x01000000000e7b82 */ /* 0x0000620000000a00 */
[----:B------:R-:W-:Y:S01]  /*1580*/  IMAD.U32 R5, RZ, RZ, UR5 ;  /* 0x00000005ff057e24 */ /* 0x000fe2000f8e00ff */
[----:B------:R-:W-:Y:S01]  /*1590*/  ULDC.64 UR4, c[0x4][0x70] ;  /* 0x01001c0000047ab9 */ /* 0x000fe20000000a00 */
[----:B------:R-:W-:Y:S02]  /*15a0*/  IMAD.U32 R10, RZ, RZ, UR6 ;  /* 0x00000006ff0a7e24 */ /* 0x000fe4000f8e00ff */
[----:B------:R-:W-:Y:S02]  /*15b0*/  IMAD.U32 R6, RZ, RZ, UR4 ;  /* 0x00000004ff067e24 */ /* 0x000fe4000f8e00ff */
[----:B------:R-:W-:-:S02]  /*15c0*/  IMAD.U32 R7, RZ, RZ, UR5 ;  /* 0x00000005ff077e24 */ /* 0x000fc4000f8e00ff */
[----:B------:R-:W-:Y:S02]  /*15d0*/  IMAD.U32 R11, RZ, RZ, UR7 ;  /* 0x00000007ff0b7e24 */ /* 0x000fe4000f8e00ff */
[----:B------:R-:W-:Y:S02]  /*15e0*/  IMAD.MOV.U32 R8, RZ, RZ, 0x1e1 ;  /* 0x000001e1ff087424 */ /* 0x000fe400078e00ff */
[----:B------:R-:W-:Y:S02]  /*15f0*/  IMAD.MOV.U32 R12, RZ, RZ, 0x1 ;  /* 0x00000001ff0c7424 */ /* 0x000fe400078e00ff */
[----:B0-----:R-:W-:-:S07]  /*1600*/  IMAD.MOV.U32 R13, RZ, RZ, RZ ;  /* 0x000000ffff0d7224 */ /* 0x001fce00078e00ff */
[----:B------:R-:W-:-:S07]  /*1610*/  LEPC R20, `(.L_x_17) ;  /* 0x000000001014794e */ /* 0x000fce0000000000 */
[----:B-1---5:R-:W-:Y:S05]  /*1620*/  CALL.ABS.NOINC R14 ;  /* 0x000000000e007343 */ /* 0x022fea0003c00000 */
.L_x_17:
[----:B------:R-:W-:-:S13]  /*1630*/  ISETP.NE.AND P0, PT, R103, 0x3, PT ;  /* 0x000000036700780c */ /* 0x000fda0003f05270 */
[----:B------:R-:W-:Y:S05]  /*1640*/  @!P0 BRA `(.L_x_18) ;  /* 0x0000000000048947 */ /* 0x000fea0003800000 */
[----:B------:R-:W-:Y:S01]  /*1650*/  BPT.TRAP 0x1 ;  /* 0x000000040000795c */ /* 0x000fe20000300000 */
.L_x_18:
[----:B------:R-:W0:Y:S01]  /*1660*/  S2UR UR5, SR_CgaCtaId ;  /* 0x00000000000579c3 */ /* 0x000e220000008800 */
[----:B------:R-:W-:Y:S01]  /*1670*/  UMOV UR4, 0x400 ;  /* 0x0000040000047882 */ /* 0x000fe20000000000 */
[----:B------:R-:W-:Y:S02]  /*1680*/  IMAD.U32 R0, RZ, RZ, UR40 ;  /* 0x00000028ff007e24 */ /* 0x000fe4000f8e00ff */
[----:B------:R-:W-:-:S03]  /*1690*/  IMAD.U32 R3, RZ, RZ, UR41 ;  /* 0x00000029ff037e24 */ /* 0x000fc6000f8e00ff */
[----:B------:R-:W-:Y:S01]  /*16a0*/  SHF.L.U32 R0, R0, 0x1f, RZ ;  /* 0x0000001f00007819 */ /* 0x000fe200000006ff */
[----:B0-----:R-:W-:-:S06]  /*16b0*/  ULEA UR4, UR5, UR4, 0x18 ;  /* 0x0000000405047291 */ /* 0x001fcc000f8ec03f */
[----:B------:R-:W-:-:S04]  /*16c0*/  IMAD.U32 R6, RZ, RZ, UR4 ;  /* 0x00000004ff067e24 */ /* 0x000fc8000f8e00ff */
[----:B------:R-:W-:-:S04]  /*16d0*/  IMAD R3, R3, 0x8, R6 ;  /* 0x0000000803037824 */ /* 0x000fc800078e0206 */
[----:B------:R0:W1:Y:S01]  /*16e0*/  SYNCS.PHASECHK.TRANS64.TRYWAIT P1, [R3+URZ], R0 ;  /* 0x00000000030075a7 */ /* 0x000062000802017f */
[----:B------:R-:W-:Y:S05]  /*16f0*/  @!P0 BRA `(.L_x_19) ;  /* 0x0000000000048947 */ /* 0x000fea0003800000 */
[----:B------:R-:W-:Y:S01]  /*1700*/  BPT.TRAP 0x1 ;  /* 0x000000040000795c */ /* 0x000fe20000300000 */
.L_x_19:
[----:B------:R-:W-:-:S05]  /*1710*/  IMAD.U32 R4, RZ, RZ, UR44 ;  /* 0x0000002cff047e24 */ /* 0x000fca000f8e00ff */
[----:B------:R-:W-:Y:S01]  /*1720*/  ISETP.GE.AND P2, PT, R4, 0x1, PT ;  /* 0x000000010400780c */ /* 0x000fe20003f46270 */
[----:B-1----:R-:W-:-:S12]  /*1730*/  @P1 BRA `(.L_x_20) ;  /* 0x0000000000081947 */ /* 0x002fd80003800000 */
[----:B------:R-:W1:Y:S02]  /*1740*/  SYNCS.PHASECHK.TRANS64.TRYWAIT P1, [R3+URZ], R0 ;  /* 0x00000000030075a7 */ /* 0x000e64000802017f */
[----:B-1----:R-:W-:Y:S05]  /*1750*/  @!P1 BRA `(.L_x_21) ;  /* 0x0000006400a49947 */ /* 0x002fea0003800000 */
.L_x_20:
[----:B------:R-:W-:Y:S05]  /*1760*/  WARPSYNC.ALL ;  /* 0x0000000000007948 */ /* 0x000fea0003800000 */
[----:B------:R-:W-:Y:S01]  /*1770*/  R2UR UR4, R6 ;  /* 0x00000000060472ca */ /* 0x000fe200000e0000 */
[----:B------:R-:W-:Y:S01]  /*1780*/  ULEA UR5, UR41, UR45, 0xa ;  /* 0x0000002d29057291 */ /* 0x000fe2000f8e503f */
[----:B------:R-:W-:Y:S01]  /*1790*/  WARPGROUP.ARRIVE ;  /* 0x00000000000079c5 */ /* 0x000fe20000000000 */
[----:B------:R-:W-:Y:S01]  /*17a0*/  UMOV UR9, 0x40000040 ;  /* 0x4000004000097882 */ /* 0x000fe20000000000 */
[----:B------:R-:W-:-:S04]  /*17b0*/  UMOV UR11, 0x40000040 ;  /* 0x40000040000b7882 */ /* 0x000fc80000000000 */
[----:B------:R-:W-:-:S05]  /*17c0*/  UMOV UR8, UR5 ;  /* 0x0000000500087c82 */ /* 0x000fca0008000000 */
[----:B------:R-:W-:-:S04]  /*17d0*/  UIADD3 UR4, UR4, 0x14100, URZ ;  /* 0x0001410004047890 */ /* 0x000fc8000fffe03f */
[----:B------:R-:W-:-:S04]  /*17e0*/  USHF.R.U32.HI UR4, URZ, 0x4, UR4 ;  /* 0x000000043f047899 */ /* 0x000fc80008011604 */
[----:B------:R-:W-:-:S04]  /*17f0*/  ULOP3.LUT UR4, UR4, 0x3fff, URZ, 0xc0, !UPT ;  /* 0x00003fff04047892 */ /* 0x000fc8000f8ec03f */
[----:B------:R-:W-:-:S04]  /*1800*/  ULOP3.LUT UR4, UR4, 0x2000000, URZ, 0xfc, !UPT ;  /* 0x0200000004047892 */ /* 0x000fc8000f8efc3f */
[----:B------:R-:W-:-:S07]  /*1810*/  ULEA UR6, UR41, UR4, 0xa ;  /* 0x0000000429067291 */ /* 0x000fce000f8e503f */
[----:B------:R-:W-:Y:S02]  /*1820*/  UMOV UR10, UR6 ;  /* 0x00000006000a7c82 */ /* 0x000fe40008000000 */
[----:B------:R-:W-:Y:S01]  /*1830*/  HGMMA.64x128x16.F32 R24, gdesc[UR8].tnspB, RZ, !UPT, gsb0 ;  /* 0x41e00000081879f0 */ /* 0x000fe2000c0008ff */
[----:B------:R-:W-:Y:S02]  /*1840*/  UIADD3 UR8, UR5, 0x2, URZ ;  /* 0x0000000205087890 */ /* 0x000fe4000fffe03f */
[----:B------:R-:W-:Y:S01]  /*1850*/  UIADD3 UR10, UR6, 0x80, URZ ;  /* 0x00000080060a7890 */ /* 0x000fe2000fffe03f */
[----:B------:R-:W-:Y:S01]  /*1860*/  UMOV UR9, 0x40000040 ;  /* 0x4000004000097882 */ /* 0x000fe20000000000 */
[----:B------:R-:W-:Y:S01]  /*1870*/  UMOV UR11, 0x40000040 ;  /* 0x40000040000b7882 */ /* 0x000fe20000000000 */
[----:B------:R-:W-:Y:S02]  /*1880*/  WARPGROUP.DEPBAR.LE gsb0, 0x0 ;  /* 0x00008000000079c5 */ /* 0x000fe40000010000 */
[----:B------:R-:W-:-:S06]  /*1890*/  WARPGROUP.ARRIVE ;  /* 0x00000000000079c5 */ /* 0x000fcc0000000000 */
[----:B------:R-:W-:Y:S01]  /*18a0*/  HGMMA.64x128x16.F32 R24, gdesc[UR8].tnspB, R24, gsb0 ;  /* 0x41e00000081879f0 */ /* 0x000fe20008000818 */
        /* <DEDUP_REMOVED lines=13> */
[----:B------:R-:W-:Y:S03]  /*1980*/  HGMMA.64x128x16.F32 R24, gdesc[UR8].tnspB, R24, gsb0 ;  /* 0x41e00000081879f0 */ /* 0x000fe60008000818 */
[----:B------:R-:W-:Y:S02]  /*1990*/  WARPGROUP.DEPBAR.LE gsb0, 0x0 ;  /* 0x00008000000079c5 */ /* 0x000fe40000010000 */
[----:B------:R-:W-:Y:S05]  /*19a0*/  @!P2 BRA `(.L_x_22) ;  /* 0x000000040028a947 */ /* 0x000fea0003800000 */
[----:B------:R-:W-:Y:S01]  /*19b0*/  UIADD3 UR5, UR41, 0x1, URZ ;  /* 0x0000000129057890 */ /* 0x000fe2000fffe03f */
[----:B01----:R-:W-:Y:S02]  /*19c0*/  IMAD.U32 R0, RZ, RZ, UR44 ;  /* 0x0000002cff007e24 */ /* 0x003fe4000f8e00ff */
[----:B------:R-:W-:Y:S01]  /*19d0*/  IMAD.U32 R3, RZ, RZ, UR41 ;  /* 0x00000029ff037e24 */ /* 0x000fe2000f8e00ff */
[----:B------:R-:W-:-:S04]  /*19e0*/  UISETP.NE.AND UP0, UPT, UR5, 0x5, UPT ;  /* 0x000000050500788c */ /* 0x000fc8000bf05270 */
[----:B------:R-:W-:Y:S02]  /*19f0*/  USEL UR6, URZ, 0x1, UP0 ;  /* 0x000000013f067887 */ /* 0x000fe40008000000 */
[----:B------:R-:W-:Y:S02]  /*1a00*/  USEL UR5, UR5, URZ, UP0 ;  /* 0x0000003f05057287 */ /* 0x000fe40008000000 */
[----:B------:R-:W-:-:S06]  /*1a10*/  ULOP3.LUT UR6, UR40, UR6, URZ, 0x3c, !UPT ;  /* 0x0000000628067292 */ /* 0x000fcc000f8e3c3f */
[----:B------:R-:W-:-:S07]  /*1a20*/  IMAD.U32 R7, RZ, RZ, UR6 ;  /* 0x00000006ff077e24 */ /* 0x000fce000f8e00ff */
.L_x_29:
[----:B------:R-:W-:Y:S05]  /*1a30*/  @!P0 BRA `(.L_x_23) ;  /* 0x0000000000048947 */ /* 0x000fea0003800000 */
[----:B------:R-:W-:Y:S01]  /*1a40*/  BPT.TRAP 0x1 ;  /* 0x000000040000795c */ /* 0x000fe20000300000 */
.L_x_23:
[----:B------:R-:W0:Y:S01]  /*1a50*/  S2UR UR7, SR_CgaCtaId ;  /* 0x00000000000779c3 */ /* 0x000e220000008800 */
[----:B------:R-:W-:Y:S01]  /*1a60*/  UMOV UR6, 0x400 ;  /* 0x0000040000067882 */ /* 0x000fe20000000000 */
[----:B------:R-:W-:Y:S01]  /*1a70*/  IMAD.U32 R5, RZ, RZ, UR5 ;  /* 0x00000005ff057e24 */ /* 0x000fe2000f8e00ff */
[----:B------:R-:W-:Y:S01]  /*1a80*/  SHF.L.U32 R4, R7, 0x1f, RZ ;  /* 0x0000001f07047819 */ /* 0x000fe200000006ff */
[----:B0-----:R-:W-:-:S06]  /*1a90*/  ULEA UR6, UR7, UR6, 0x18 ;  /* 0x0000000607067291 */ /* 0x001fcc000f8ec03f */
[----:B------:R-:W-:-:S04]  /*1aa0*/  IMAD.U32 R6, RZ, RZ, UR6 ;  /* 0x00000006ff067e24 */ /* 0x000fc8000f8e00ff */
[----:B------:R-:W-:-:S04]  /*1ab0*/  IMAD R5, R5, 0x8, R6 ;  /* 0x0000000805057824 */ /* 0x000fc800078e0206 */
[----:B------:R0:W1:Y:S01]  /*1ac0*/  SYNCS.PHASECHK.TRANS64.TRYWAIT P1, [R5+URZ], R4 ;  /* 0x00000004050075a7 */ /* 0x000062000802017f */
[----:B------:R-:W-:Y:S05]  /*1ad0*/  @!P0 BRA `(.L_x_24) ;  /* 0x0000000000048947 */ /* 0x000fea0003800000 */
[----:B------:R-:W-:Y:S01]  /*1ae0*/  BPT.TRAP 0x1 ;  /* 0x000000040000795c */ /* 0x000fe20000300000 */
.L_x_24:
[----:B-1----:R-:W-:Y:S05]  /*1af0*/  @P1 BRA `(.L_x_25) ;  /* 0x0000000000081947 */ /* 0x002fea0003800000 */
[----:B------:R-:W1:Y:S02]  /*1b00*/  SYNCS.PHASECHK.TRANS64.TRYWAIT P1, [R5+URZ], R4 ;  /* 0x00000004050075a7 */ /* 0x000e64000802017f */
[----:B-1----:R-:W-:Y:S05]  /*1b10*/  @!P1 BRA `(.L_x_26) ;  /* 0x0000006000c89947 */ /* 0x002fea0003800000 */
.L_x_25:
[----:B------:R-:W-:Y:S01]  /*1b20*/  ULEA UR6, UR5, UR45, 0xa ;  /* 0x0000002d05067291 */ /* 0x000fe2000f8e503f */
[----:B------:R-:W-:Y:S01]  /*1b30*/  WARPGROUP.ARRIVE ;  /* 0x00000000000079c5 */ /* 0x000fe20000000000 */
[----:B------:R-:W-:Y:S01]  /*1b40*/  ULEA UR7, UR5, UR4, 0xa ;  /* 0x0000000405077291 */ /* 0x000fe2000f8e503f */
[----:B------:R-:W-:Y:S01]  /*1b50*/  UMOV UR9, 0x40000040 ;  /* 0x4000004000097882 */ /* 0x000fe20000000000 */
[----:B------:R-:W-:-:S03]  /*1b60*/  UMOV UR11, 0x40000040 ;  /* 0x40000040000b7882 */ /* 0x000fc60000000000 */
[----:B------:R-:W-:Y:S02]  /*1b70*/  UMOV UR8, UR6 ;  /* 0x0000000600087c82 */ /* 0x000fe40008000000 */
[----:B------:R-:W-:Y:S02]  /*1b80*/  UMOV UR10, UR7 ;  /* 0x00000007000a7c82 */ /* 0x000fe40008000000 */
[----:B------:R-:W-:Y:S01]  /*1b90*/  HGMMA.64x128x16.F32 R24, gdesc[UR8].tnspB, R24, gsb0 ;  /* 0x41e00000081879f0 */ /* 0x000fe20008000818 */
[----:B------:R-:W-:Y:S02]  /*1ba0*/  UIADD3 UR8, UR6, 0x2, URZ ;  /* 0x0000000206087890 */ /* 0x000fe4000fffe03f */
[----:B------:R-:W-:Y:S01]  /*1bb0*/  UIADD3 UR10, UR7, 0x80, URZ ;  /* 0x00000080070a7890 */ /* 0x000fe2000fffe03f */
[----:B------:R-:W-:Y:S01]  /*1bc0*/  UMOV UR9, 0x40000040 ;  /* 0x4000004000097882 */ /* 0x000fe20000000000 */
[----:B------:R-:W-:Y:S01]  /*1bd0*/  UMOV UR11, 0x40000040 ;  /* 0x40000040000b7882 */ /* 0x000fe20000000000 */
[----:B------:R-:W-:-:S02]  /*1be0*/  WARPGROUP.DEPBAR.LE gsb0, 0x0 ;  /* 0x00008000000079c5 */ /* 0x000fc40000010000 */
        /* <DEDUP_REMOVED lines=18> */
[----:B------:R-:W-:Y:S01]  /*1d10*/  BPT.TRAP 0x1 ;  /* 0x000000040000795c */ /* 0x000fe20000300000 */
.L_x_27:
[----:B------:R-:W-:-:S13]  /*1d20*/  ISETP.NE.AND P1, PT, R102, RZ, PT ;  /* 0x000000ff6600720c */ /* 0x000fda0003f25270 */
[----:B01----:R-:W-:-:S04]  /*1d30*/  @P1 IMAD R4, R3, 0x8, R6 ;  /* 0x0000000803041824 */ /* 0x003fc800078e0206 */
[----:B------:R-:W-:-:S05]  /*1d40*/  @P1 VIADD R4, R4, 0x28 ;  /* 0x0000002804041836 */ /* 0x000fca0000000000 */
[----:B------:R-:W-:-:S04]  /*1d50*/  @P1 PRMT R4, R19, 0x654, R4 ;  /* 0x0000065413041816 */ /* 0x000fc80000000004 */
[----:B------:R0:W-:Y:S01]  /*1d60*/  @P1 SYNCS.ARRIVE.TRANS64.RED.A1T0 RZ, [R4+URZ], RZ ;  /* 0x000000ff04ff19a7 */ /* 0x0001e2000810043f */
[----:B------:R-:W-:-:S13]  /*1d70*/  ISETP.GT.U32.AND P1, PT, R18, 0x1, PT ;  /* 0x000000011200780c */ /* 0x000fda0003f24070 */
[----:B0-----:R-:W-:Y:S05]  /*1d80*/  @P1 BRA `(.L_x_28) ;  /* 0x0000000000041947 */ /* 0x001fea0003800000 */
[----:B------:R-:W-:Y:S01]  /*1d90*/  BPT.TRAP 0x1 ;  /* 0x000000040000795c */ /* 0x000fe20000300000 */
.L_x_28:
[----:B------:R-:W-:Y:S01]  /*1da0*/  UIADD3 UR5, UR5, 0x1, URZ ;  /* 0x0000000105057890 */ /* 0x000fe2000fffe03f */
[C---:B------:R-:W-:Y:S01]  /*1db0*/  ISETP.GT.AND P2, PT, R0.reuse, 0x1, PT ;  /* 0x000000010000780c */ /* 0x040fe20003f44270 */
[----:B------:R-:W-:Y:S02]  /*1dc0*/  VIADD R3, R3, 0x1 ;  /* 0x0000000103037836 */ /* 0x000fe40000000000 */
[----:B------:R-:W-:Y:S01]  /*1dd0*/  UISETP.NE.AND UP0, UPT, UR5, 0x5, UPT ;  /* 0x000000050500788c */ /* 0x000fe2000bf05270 */
[----:B------:R-:W-:Y:S02]  /*1de0*/  VIADD R0, R0, 0xffffffff ;  /* 0xffffffff00007836 */ /* 0x000fe40000000000 */
[C---:B------:R-:W-:Y:S01]  /*1df0*/  ISETP.NE.AND P1, PT, R3.reuse, 0x5, PT ;  /* 0x000000050300780c */ /* 0x040fe20003f25270 */
[----:B------:R-:W-:Y:S02]  /*1e00*/  USEL UR6, URZ, 0x1, UP0 ;  /* 0x000000013f067887 */ /* 0x000fe40008000000 */
[----:B------:R-:W-:Y:S01]  /*1e10*/  USEL UR5, UR5, URZ, UP0 ;  /* 0x0000003f05057287 */ /* 0x000fe20008000000 */
[----:B------:R-:W-:-:S03]  /*1e20*/  SEL R3, R3, RZ, P1 ;  /* 0x000000ff03037207 */ /* 0x000fc60000800000 */
[----:B------:R-:W-:Y:S01]  /*1e30*/  LOP3.LUT R7, R7, UR6, RZ, 0x3c, !PT ;  /* 0x0000000607077c12 */ /* 0x000fe2000f8e3cff */
[----:B------:R-:W-:Y:S07]  /*1e40*/  @P2 BRA `(.L_x_29) ;  /* 0xfffffff800f82947 */ /* 0x000fee000383ffff */
.L_x_22:
[----:B01----:R-:W0:Y:S02]  /*1e50*/  LDC R0, c[0x0][0x28c] ;  /* 0x0000a300ff007b82 */ /* 0x003e240000000800 */
[----:B0-----:R-:W-:-:S13]  /*1e60*/  ISETP.GE.AND P1, PT, R0, 0x1, PT ;  /* 0x000000010000780c */ /* 0x001fda0003f26270 */
[----:B------:R-:W-:Y:S05]  /*1e70*/  @!P1 BRA `(.L_x_30) ;  /* 0x0000000000449947 */ /* 0x000fea0003800000 */
[----:B------:R-:W-:Y:S05]  /*1e80*/  @!P0 BRA `(.L_x_31) ;  /* 0x0000000000048947 */ /* 0x000fea0003800000 */
[----:B------:R-:W-:Y:S01]  /*1e90*/  BPT.TRAP 0x1 ;  /* 0x000000040000795c */ /* 0x000fe20000300000 */
.L_x_31:
[----:B------:R-:W-:-:S13]  /*1ea0*/  ISETP.NE.AND P0, PT, R102, RZ, PT ;  /* 0x000000ff6600720c */ /* 0x000fda0003f05270 */
[----:B------:R-:W-:-:S05]  /*1eb0*/  VOTEU.ANY UP0, P0 ;  /* 0x00000000003f7886 */ /* 0x000fca0000000100 */
[----:B------:R-:W-:-:S06]  /*1ec0*/  @UP0 UIADD3 UR4, UR44, UR41, URZ ;  /* 0x000000292c040290 */ /* 0x000fcc000fffe03f */
[----:B------:R-:W-:Y:S02]  /*1ed0*/  IMAD.U32 R4, RZ, RZ, UR4 ;  /* 0x00000004ff047e24 */ /* 0x000fe4000f8e00ff */
[----:B------:R-:W-:Y:S02]  /*1ee0*/  IMAD.U32 R3, RZ, RZ, UR4 ;  /* 0x00000004ff037e24 */ /* 0x000fe4000f8e00ff */
[----:B------:R-:W-:-:S05]  /*1ef0*/  @P0 IMAD.WIDE.U32 R4, R4, -0x33333333, RZ ;  /* 0xcccccccd04040825 */ /* 0x000fca00078e00ff */
[----:B------:R-:W-:-:S05]  /*1f00*/  @P0 SHF.R.U32.HI R0, RZ, 0x2, R5 ;  /* 0x00000002ff000819 */ /* 0x000fca0000011605 */
[----:B------:R-:W-:-:S04]  /*1f10*/  @P0 IMAD R0, R0, -0x5, R3 ;  /* 0xfffffffb00000824 */ /* 0x000fc800078e0203 */
[----:B------:R-:W-:-:S04]  /*1f20*/  @P0 IMAD R0, R0, 0x8, R6 ;  /* 0x0000000800000824 */ /* 0x000fc800078e0206 */
[----:B------:R-:W-:-:S05]  /*1f30*/  @P0 VIADD R0, R0, 0x28 ;  /* 0x0000002800000836 */ /* 0x000fca0000000000 */
[----:B------:R-:W-:-:S04]  /*1f40*/  @P0 PRMT R0, R19, 0x654, R0 ;  /* 0x0000065413000816 */ /* 0x000fc80000000000 */
[----:B------:R0:W-:Y:S01]  /*1f50*/  @P0 SYNCS.ARRIVE.TRANS64.RED.A1T0 RZ, [R0+URZ], RZ ;  /* 0x000000ff00ff09a7 */ /* 0x0001e2000810043f */
[----:B------:R-:W-:-:S13]  /*1f60*/  ISETP.GT.U32.AND P0, PT, R18, 0x1, PT ;  /* 0x000000011200780c */ /* 0x000fda0003f04070 */
[----:B0-----:R-:W-:Y:S05]  /*1f70*/  @P0 BRA `(.L_x_30) ;  /* 0x0000000000040947 */ /* 0x001fea0003800000 */
[----:B------:R-:W-:Y:S01]  /*1f80*/  BPT.TRAP 0x1 ;  /* 0x000000040000795c */ /* 0x000fe20000300000 */
.L_x_30:
[----:B------:R-:W-:Y:S01]  /*1f90*/  IMAD.SHL.U32 R3, R100, 0x80, RZ ;  /* 0x0000008064037824 */ /* 0x000fe200078e00ff */
[----:B------:R-:W-:Y:S01]  /*1fa0*/  UIADD3 UR41, UR43, UR41, URZ ;  /* 0x000000292b297290 */ /* 0x000fe2000fffe03f */
[----:B------:R-:W-:Y:S01]  /*1fb0*/  SHF.R.S32.HI R13, RZ, 0x1f, R99 ;  /* 0x0000001fff0d7819 */ /* 0x000fe20000011463 */
[----:B------:R-:W-:Y:S01]  /*1fc0*/  UISETP.GE.U32.AND UP1, UPT, UR43, 0x5, UPT ;  /* 0x000000052b00788c */ /* 0x000fe2000bf26070 */
[----:B------:R-:W-:Y:S01]  /*1fd0*/  IMAD.SHL.U32 R7, R101, 0x80, RZ ;  /* 0x0000008065077824 */ /* 0x000fe200078e00ff */
[----:B------:R-:W-:Y:S01]  /*1fe0*/  ULDC UR7, c[0x0][0x288] ;  /* 0x0000a20000077ab9 */ /* 0x000fe20000000800 */
[C---:B------:R-:W-:Y:S01]  /*1ff0*/  LOP3.LUT R8, R3.reuse, 0x6, R94, 0xf8, !PT ;  /* 0x0000000603087812 */ /* 0x040fe200078ef85e */
[----:B------:R-:W-:Y:S01]  /*2000*/  UISETP.GT.U32.AND UP0, UPT, UR41, 0x4, UPT ;  /* 0x000000042900788c */ /* 0x000fe2000bf04070 */
[----:B------:R-:W-:Y:S01]  /*2010*/  ISETP.GE.AND P0, PT, R3, UR7, PT ;  /* 0x0000000703007c0c */ /* 0x000fe2000bf06270 */
[----:B------:R-:W-:Y:S01]  /*2020*/  ULDC.64 UR4, c[0x0][0x5d0] ;  /* 0x0001740000047ab9 */ /* 0x000fe20000000a00 */
[--C-:B------:R-:W-:Y:S01]  /*2030*/  SHF.R.S32.HI R9, RZ, 0x1f, R8.reuse ;  /* 0x0000001fff097819 */ /* 0x100fe20000011408 */
[----:B------:R-:W-:Y:S01]  /*2040*/  ULDC UR10, c[0x0][0x284] ;  /* 0x0000a100000a7ab9 */ /* 0x000fe20000000800 */
[----:B------:R-:W-:Y:S01]  /*2050*/  IMAD R0, R13, UR4, RZ ;  /* 0x000000040d007c24 */ /* 0x000fe2000f8e02ff */
[----:B------:R-:W-:Y:S01]  /*2060*/  UISETP.LT.U32.AND UP0, UPT, UR43, 0x5, UP0 ;  /* 0x000000052b00788c */ /* 0x000fe20008701070 */
[----:B------:R-:W-:Y:S01]  /*2070*/  ISETP.GE.OR P0, PT, R7, UR10, P0 ;  /* 0x0000000a07007c0c */ /* 0x000fe20008706670 */
[----:B------:R-:W-:Y:S01]  /*2080*/  IMAD.WIDE.U32 R4, R99, UR4, R8 ;  /* 0x0000000463047c25 */ /* 0x000fe2000f8e0008 */
[----:B------:R-:W-:Y:S01]  /*2090*/  ULDC.64 UR8, c[0x0][0x5c8] ;  /* 0x0001720000087ab9 */ /* 0x000fe20000000a00 */
[----:B------:R-:W-:-:S02]  /*20a0*/  USEL UR6, URZ, 0x1, !UP0 ;  /* 0x000000013f067887 */ /* 0x000fc4000c000000 */
[----:B------:R-:W-:Y:S01]  /*20b0*/  IMAD R11, R99, UR5, R0 ;  /* 0x00000005630b7c24 */ /* 0x000fe2000f8e0200 */
[----:B------:R-:W-:Y:S01]  /*20c0*/  @UP1 UIMAD.WIDE.U32 UR4, UR41, -0x33333333, URZ ;  /* 0xcccccccd290418a5 */ /* 0x000fe2000f8e003f */
[----:B------:R-:W-:Y:S01]  /*20d0*/  IMAD.WIDE R100, R101, 0x80, R22 ;  /* 0x0000008065647825 */ /* 0x000fe200078e0216 */
[----:B------:R-:W-:Y:S02]  /*20e0*/  ULOP3.LUT UR40, UR40, UR6, URZ, 0x3c, !UPT ;  /* 0x0000000628287292 */ /* 0x000fe4000f8e3c3f */
[----:B------:R-:W-:Y:S01]  /*20f0*/  @UP1 USHF.R.U32.HI UR4, URZ, 0x2, UR5 ;  /* 0x000000023f041899 */ /* 0x000fe20008011605 */
[----:B------:R-:W-:Y:S02]  /*2100*/  IMAD.IADD R5, R5, 0x1, R11 ;  /* 0x0000000105057824 */ /* 0x000fe400078e020b */
[----:B------:R-:W-:Y:S01]  /*2110*/  IMAD R11, R101, UR8, RZ ;  /* 0x00000008650b7c24 */ /* 0x000fe2000f8e02ff */
[----:B------:R-:W-:Y:S01]  /*2120*/  @UP1 ULOP3.LUT UR40, UR40, 0x1, UR4, 0x78, !UPT ;  /* 0x0000000128281892 */ /* 0x000fe2000f8e7804 */
[----:B------:R-:W-:-:S04]  /*2130*/  IMAD.WIDE.U32 R104, R100, UR8, R4 ;  /* 0x0000000864687c25 */ /* 0x000fc8000f8e0004 */
[----:B------:R-:W-:Y:S02]  /*2140*/  IMAD R11, R100, UR9, R11 ;  /* 0x00000009640b7c24 */ /* 0x000fe4000f8e020b */
[----:B------:R-:W-:Y:S01]  /*2150*/  IMAD.MOV.U32 R0, RZ, RZ, -0x1 ;  /* 0xffffffffff007424 */ /* 0x000fe200078e00ff */
[----:B------:R-:W-:Y:S06]  /*2160*/  @P0 BRA `(.L_x_32) ;  /* 0x0000004000040947 */ /* 0x000fec0003800000 */
[----:B-----5:R-:W-:Y:S01]  /*2170*/  FSETP.NEU.AND P1, PT, R89, RZ, PT ;  /* 0x000000ff5900720b */ /* 0x020fe20003f2d000 */
[----:B------:R-:W-:Y:S01]  /*2180*/  IMAD.IADD R4, R93, 0x1, -R3 ;  /* 0x000000015d047824 */ /* 0x000fe200078e0a03 */
[----:B------:R-:W-:Y:S01]  /*2190*/  BSSY B0, `(.L_x_32) ;  /* 0x00003fe000007945 */ /* 0x000fe20003800000 */
[----:B------:R-:W-:Y:S02]  /*21a0*/  IMAD.IADD R3, R98, 0x1, -R7 ;  /* 0x0000000162037824 */ /* 0x000fe400078e0a07 */
[----:B------:R-:W-:Y:S01]  /*21b0*/  IMAD.IADD R115, R105, 0x1, R11 ;  /* 0x0000000169737824 */ /* 0x000fe200078e020b */
[----:B------:R-:W-:-:S04]  /*21c0*/  ISETP.GT.AND P0, PT, R4, RZ, PT ;  /* 0x000000ff0400720c */ /* 0x000fc80003f04270 */
[----:B------:R-:W-:-:S03]  /*21d0*/  ISETP.GT.AND P3, PT, R3, RZ, P0 ;  /* 0x000000ff0300720c */ /* 0x000fc60000764270 */
[----:B------:R-:W-:Y:S10]  /*21e0*/  @!P1 BRA `(.L_x_33) ;  /* 0x0000002c00289947 */ /* 0x000ff40003800000 */
[----:B------:R-:W0:Y:S01]  /*21f0*/  LDC.64 R108, c[0x0][0x5b8] ;  /* 0x00016e00ff6c7b82 */ /* 0x000e220000000a00 */
[----:B------:R-:W-:-:S07]  /*2200*/  ULDC.64 UR4, c[0x0][0x5c0] ;  /* 0x0001700000047ab9 */ /* 0x000fce0000000a00 */
[----:B------:R-:W1:Y:S08]  /*2210*/  LDC.64 R110, c[0x0][0x5b0] ;  /* 0x00016c00ff6e7b82 */ /* 0x000e700000000a00 */
[----:B------:R-:W2:Y:S01]  /*2220*/  LDC.64 R112, c[0x0][0x5a8] ;  /* 0x00016a00ff707b82 */ /* 0x000ea20000000a00 */
[-C--:B0-----:R-:W-:Y:S02]  /*2230*/  IMAD R6, R13, R108.reuse, RZ ;  /* 0x0000006c0d067224 */ /* 0x081fe400078e02ff */
[----:B------:R-:W-:-:S04]  /*2240*/  IMAD.WIDE.U32 R106, R99, R108, R8 ;  /* 0x0000006c636a7225 */ /* 0x000fc800078e0008 */
[----:B------:R-:W-:Y:S02]  /*2250*/  IMAD R105, R99, R109, R6 ;  /* 0x0000006d63697224 */ /* 0x000fe400078e0206 */
[-C--:B-1----:R-:W-:Y:S02]  /*2260*/  IMAD R5, R101, R110.reuse, RZ ;  /* 0x0000006e65057224 */ /* 0x082fe400078e02ff */
[----:B------:R-:W-:Y:S02]  /*2270*/  IMAD.IADD R13, R107, 0x1, R105 ;  /* 0x000000016b0d7824 */ /* 0x000fe400078e0269 */
[----:B------:R-:W-:Y:S02]  /*2280*/  IMAD.MOV.U32 R12, RZ, RZ, R106 ;  /* 0x000000ffff0c7224 */ /* 0x000fe400078e006a */
[C---:B------:R-:W-:Y:S02]  /*2290*/  IMAD R109, R100.reuse, R111, R5 ;  /* 0x0000006f646d7224 */ /* 0x040fe400078e0205 */
[----:B------:R-:W-:-:S04]  /*22a0*/  IMAD.WIDE.U32 R6, R100, R110, R12 ;  /* 0x0000006e64067225 */ /* 0x000fc800078e000c */
[----:B------:R-:W-:Y:S01]  /*22b0*/  IMAD.IADD R5, R7, 0x1, R109 ;  /* 0x0000000107057824 */ /* 0x000fe200078e026d */
[----:B--2---:R-:W-:-:S04]  /*22c0*/  LEA R14, P1, R6, R112, 0x1 ;  /* 0x00000070060e7211 */ /* 0x004fc800078208ff */
[----:B------:R-:W-:-:S05]  /*22d0*/  LEA.HI.X R15, R6, R113, R5, 0x1, P1 ;  /* 0x00000071060f7211 */ /* 0x000fca00008f0c05 */
[----:B------:R0:W2:Y:S01]  /*22e0*/  @P3 LDG.E.LTC128B.U16 R5, desc[UR38][R14.64] ;  /* 0x000000260e053981 */ /* 0x0000a2000c1e1520 */
[----:B------:R-:W-:Y:S01]  /*22f0*/  IMAD.WIDE.U32 R6, R100, R110, R8 ;  /* 0x0000006e64067225 */ /* 0x000fe200078e0008 */
[----:B------:R-:W-:Y:S03]  /*2300*/  BSSY B1, `(.L_x_34) ;  /* 0x0000013000017945 */ /* 0x000fe60003800000 */
[----:B------:R-:W-:Y:S02]  /*2310*/  IMAD.IADD R7, R109, 0x1, R7 ;  /* 0x000000016d077824 */ /* 0x000fe400078e0207 */
[----:B------:R-:W-:Y:S01]  /*2320*/  IMAD.WIDE.U32 R20, R99, R108, R6 ;  /* 0x0000006c63147225 */ /* 0x000fe200078e0006 */
[----:B0-----:R-:W-:-:S03]  /*2330*/  SHF.L.U64.HI R15, R110, 0x3, R111 ;  /* 0x000000036e0f7819 */ /* 0x001fc6000001026f */
[----:B------:R-:W-:Y:S01]  /*2340*/  IMAD.IADD R7, R105, 0x1, R21 ;  /* 0x0000000169077824 */ /* 0x000fe200078e0215 */
[----:B------:R-:W-:Y:S01]  /*2350*/  LEA R6, P4, R20, R112, 0x1 ;  /* 0x0000007014067211 */ /* 0x000fe200078808ff */
[----:B------:R-:W-:-:S03]  /*2360*/  IMAD.SHL.U32 R14, R110, 0x8, RZ ;  /* 0x000000086e0e7824 */ /* 0x000fc600078e00ff */
[----:B------:R-:W-:Y:S01]  /*2370*/  LEA.HI.X R7, R20, R113, R7, 0x1, P4 ;  /* 0x0000007114077211 */ /* 0x000fe200020f0c07 */
[----:B--2---:R-:W-:-:S05]  /*2380*/  HADD2.F32 R10, -RZ, R5.H0_H0 ;  /* 0x20000005ff0a7230 */ /* 0x004fca0000004100 */
[----:B------:R-:W-:Y:S01]  /*2390*/  FMUL R11, R10, R89 ;  /* 0x000000590a0b7220 */ /* 0x000fe20000400000 */
[----:B------:R-:W-:-:S03]  /*23a0*/  LEA R10, P1, R104, UR4, 0x1 ;  /* 0x00000004680a7c11 */ /* 0x000fc6000f8208ff */
[----:B------:R-:W-:Y:S01]  /*23b0*/  FFMA R24, R24, R88, R11 ;  /* 0x0000005818187223 */ /* 0x000fe2000000000b */
[----:B------:R-:W-:Y:S02]  /*23c0*/  LEA.HI.X R11, R104, UR5, R115, 0x1, P1 ;  /* 0x00000005680b7c11 */ /* 0x000fe400088f0c73 */
[----:B------:R-:W-:Y:S02]  /*23d0*/  ISETP.GT.AND P1, PT, R4, 0x1, PT ;  /* 0x000000010400780c */ /* 0x000fe40003f24270 */
[----:B------:R-:W-:Y:S02]  /*23e0*/  F2FP.F16.F32.PACK_AB R24, RZ, R24 ;  /* 0x00000018ff18723e */ /* 0x000fe400000000ff */
[----:B------:R-:W-:-:S03]  /*23f0*/  ISETP.GT.AND P2, PT, R3, RZ, P1 ;  /* 0x000000ff0300720c */ /* 0x000fc60000f44270 */
[----:B------:R0:W-:Y:S10]  /*2400*/  @P3 STG.E.U16 desc[UR38][R10.64], R24 ;  /* 0x000000180a003986 */ /* 0x0001f4000c101526 */
[----:B------:R-:W-:Y:S05]  /*2410*/  @!P2 BRA `(.L_x_35) ;  /* 0x000000000004a947 */ /* 0x000fea0003800000 */
[----:B------:R1:W5:Y:S02]  /*2420*/  LDG.E.LTC128B.U16 R5, desc[UR38][R6.64+0x2] ;  /* 0x0000022606057981 */ /* 0x000364000c1e1520 */
.L_x_35:
[----:B------:R-:W-:Y:S05]  /*2430*/  BSYNC B1 ;  /* 0x0000000000017941 */ /* 0x000fea0003800000 */
.L_x_34:
[----:B-----5:R-:W-:Y:S01]  /*2440*/  HADD2.F32 R12, -RZ, R5.H0_H0 ;  /* 0x20000005ff0c7230 */ /* 0x020fe20000004100 */
[----:B------:R-:W-:Y:S01]  /*2450*/  ISETP.GT.AND P0, PT, R3, 0x8, P0 ;  /* 0x000000080300780c */ /* 0x000fe20000704270 */
[----:B------:R-:W-:Y:S01]  /*2460*/  IMAD.WIDE.U32 R20, R100, R110, R14 ;  /* 0x0000006e64147225 */ /* 0x000fe200078e000e */
[----:B0-----:R-:W-:-:S03]  /*2470*/  PRMT R24, R5, 0x7610, R24 ;  /* 0x0000761005187816 */ /* 0x001fc60000000018 */
[----:B------:R-:W-:Y:S01]  /*2480*/  FMUL R12, R12, R89 ;  /* 0x000000590c0c7220 */ /* 0x000fe20000400000 */
[----:B------:R-:W-:Y:S01]  /*2490*/  IMAD.IADD R109, R109, 0x1, R21 ;  /* 0x000000016d6d7824 */ /* 0x000fe200078e0215 */
[----:B------:R-:W-:Y:S02]  /*24a0*/  IADD3 R106, P3, R106, R20, RZ ;  /* 0x000000146a6a7210 */ /* 0x000fe40007f7e0ff */
[----:B------:R-:W-:-:S03]  /*24b0*/  FFMA R12, R25, R88, R12 ;  /* 0x00000058190c7223 */ /* 0x000fc6000000000c */
[----:B------:R-:W-:Y:S01]  /*24c0*/  IMAD.X R13, R109, 0x1, R13, P3 ;  /* 0x000000016d0d7824 */ /* 0x000fe200018e060d */
[C---:B------:R-:W-:Y:S02]  /*24d0*/  LEA R14, P3, R106.reuse, R112, 0x1 ;  /* 0x000000706a0e7211 */ /* 0x040fe400078608ff */
[----:B------:R-:W-:Y:S02]  /*24e0*/  F2FP.F16.F32.PACK_AB R12, RZ, R12 ;  /* 0x0000000cff0c723e */ /* 0x000fe400000000ff */
[----:B------:R-:W-:Y:S02]  /*24f0*/  LEA.HI.X R15, R106, R113, R13, 0x1, P3 ;  /* 0x000000716a0f7211 */ /* 0x000fe400018f0c0d */
[----:B------:R-:W-:-:S05]  /*2500*/  PRMT R21, R12, 0x7610, R21 ;  /* 0x000076100c157816 */ /* 0x000fca0000000015 */
[----:B------:R0:W-:Y:S04]  /*2510*/  @P2 STG.E.U16 desc[UR38][R10.64+0x2], R21 ;  /* 0x000002150a002986 */ /* 0x0001e8000c101526 */
[----:B------:R-:W2:Y:S01]  /*2520*/  @P0 LDG.E.LTC128B.U16 R24, desc[UR38][R14.64] ;  /* 0x000000260e180981 */ /* 0x000ea2000c1e1520 */
[----:B------:R-:W-:Y:S01]  /*2530*/  IADD3 R20, P2, R8, R20, RZ ;  /* 0x0000001408147210 */ /* 0x000fe20007f5e0ff */
[----:B------:R-:W-:Y:S01]  /*2540*/  BSSY B1, `(.L_x_36) ;  /* 0x0000011000017945 */ /* 0x000fe20003800000 */
[C---:B------:R-:W-:Y:S02]  /*2550*/  SHF.L.U64.HI R13, R90.reuse, 0x1, R91 ;  /* 0x000000015a0d7819 */ /* 0x040fe4000001025b */
[----:B------:R-:W-:Y:S01]  /*2560*/  ISETP.GT.AND P1, PT, R3, 0x8, P1 ;  /* 0x000000080300780c */ /* 0x000fe20000f24270 */
[----:B0-----:R-:W-:Y:S01]  /*2570*/  IMAD.X R21, R9, 0x1, R109, P2 ;  /* 0x0000000109157824 */ /* 0x001fe200010e066d */
[----:B------:R-:W-:Y:S01]  /*2580*/  LEA R12, P2, R90, R10, 0x1 ;  /* 0x0000000a5a0c7211 */ /* 0x000fe200078408ff */
[----:B------:R-:W-:-:S04]  /*2590*/  IMAD.WIDE.U32 R20, R99, R108, R20 ;  /* 0x0000006c63147225 */ /* 0x000fc800078e0014 */
[----:B------:R-:W-:Y:S02]  /*25a0*/  IMAD.X R13, R13, 0x1, R11, P2 ;  /* 0x000000010d0d7824 */ /* 0x000fe400010e060b */
[----:B------:R-:W-:Y:S02]  /*25b0*/  IMAD.IADD R9, R105, 0x1, R21 ;  /* 0x0000000169097824 */ /* 0x000fe400078e0215 */
[----:B--2---:R-:W-:-:S05]  /*25c0*/  HADD2.F32 R8, -RZ, R24.H0_H0 ;  /* 0x20000018ff087230 */ /* 0x004fca0000004100 */
[----:B------:R-:W-:Y:S01]  /*25d0*/  FMUL R5, R8, R89 ;  /* 0x0000005908057220 */ /* 0x000fe20000400000 */
[----:B------:R-:W-:-:S03]  /*25e0*/  LEA R8, P3, R20, R112, 0x1 ;  /* 0x0000007014087211 */ /* 0x000fc600078608ff */
[----:B------:R-:W-:Y:S01]  /*25f0*/  FFMA R5, R26, R88, R5 ;  /* 0x000000581a057223 */ /* 0x000fe20000000005 */
[----:B------:R-:W-:-:S04]  /*2600*/  LEA.HI.X R9, R20, R113, R9, 0x1, P3 ;  /* 0x0000007114097211 */ /* 0x000fc800018f0c09 */
[----:B------:R-:W-:-:S05]  /*2610*/  F2FP.F16.F32.PACK_AB R5, RZ, R5 ;  /* 0x00000005ff05723e */ /* 0x000fca00000000ff */
[----:B------:R0:W-:Y:S01]  /*2620*/  @P0 STG.E.U16 desc[UR38][R12.64], R5 ;  /* 0x000000050c000986 */ /* 0x0001e2000c101526 */
[----:B------:R-:W-:Y:S05]  /*2630*/  @!P1 BRA `(.L_x_37) ;  /* 0x0000000000049947 */ /* 0x000fea0003800000 */
[----:B------:R2:W5:Y:S02]  /*2640*/  LDG.E.LTC128B.U16 R24, desc[UR38][R8.64+0x2] ;  /* 0x0000022608187981 */ /* 0x000564000c1e1520 */
.L_x_37:
[----:B------:R-:W-:Y:S05]  /*2650*/  BSYNC B1 ;  /* 0x0000000000017941 */ /* 0x000fea0003800000 */
.L_x_36:
[----:B-----5:R-:W-:Y:S01]  /*2660*/  HADD2.F32 R14, -RZ, R24.H0_H0 ;  /* 0x20000018ff0e7230 */ /* 0x020fe20000004100 */
[----:B------:R-:W-:Y:S01]  /*2670*/  ISETP.GT.AND P0, PT, R4, 0x8, PT ;  /* 0x000000080400780c */ /* 0x000fe20003f04270 */
[----:B------:R-:W-:Y:S03]  /*2680*/  BSSY B1, `(.L_x_38) ;  /* 0x0000008000017945 */ /* 0x000fe60003800000 */
[----:B------:R-:W-:Y:S01]  /*2690*/  FMUL R14, R14, R89 ;  /* 0x000000590e0e7220 */ /* 0x000fe20000400000 */
[----:B------:R-:W-:-:S03]  /*26a0*/  ISETP.GT.AND P2, PT, R3, RZ, P0 ;  /* 0x000000ff0300720c */ /* 0x000fc60000744270 */
[----:B------:R-:W-:-:S05]  /*26b0*/  FFMA R14, R27, R88, R14 ;  /* 0x000000581b0e7223 */ /* 0x000fca000000000e */
[----:B------:R-:W-:-:S05]  /*26c0*/  F2FP.F16.F32.PACK_AB R14, RZ, R14 ;  /* 0x0000000eff0e723e */ /* 0x000fca00000000ff */
[----:B------:R3:W-:Y:S01]  /*26d0*/  @P1 STG.E.U16 desc[UR38][R12.64+0x2], R14 ;  /* 0x0000020e0c001986 */ /* 0x0007e2000c101526 */
[----:B------:R-:W-:Y:S05]  /*26e0*/  @!P2 BRA `(.L_x_39) ;  /* 0x000000000004a947 */ /* 0x000fea0003800000 */
[----:B------:R4:W5:Y:S02]  /*26f0*/  LDG.E.LTC128B.U16 R24, desc[UR38][R6.64+0x10] ;  /* 0x0000102606187981 */ /* 0x000964000c1e1520 */
.L_x_39:
[----:B------:R-:W-:Y:S05]  /*2700*/  BSYNC B1 ;  /* 0x0000000000017941 */ /* 0x000fea0003800000 */
.L_x_38:
[----:B---3-5:R-:W-:Y:S01]  /*2710*/  HADD2.F32 R14, -RZ, R24.H0_H0 ;  /* 0x20000018ff0e7230 */ /* 0x028fe20000004100 */
[----:B------:R-:W-:Y:S01]  /*2720*/  ISETP.GT.AND P1, PT, R4, 0x9, PT ;  /* 0x000000090400780c */ /* 0x000fe20003f24270 */
[----:B------:R-:W-:Y:S03]  /*2730*/  BSSY B1, `(.L_x_40) ;  /* 0x0000008000017945 */ /* 0x000fe60003800000 */
[----:B0-----:R-:W-:Y:S01]  /*2740*/  FMUL R5, R14, R89 ;  /* 0x000000590e057220 */ /* 0x001fe20000400000 */
[----:B------:R-:W-:-:S03]  /*2750*/  ISETP.GT.AND P3, PT, R3, RZ, P1 ;  /* 0x000000ff0300720c */ /* 0x000fc60000f64270 */
[----:B------:R-:W-:-:S05]  /*2760*/  FFMA R5, R28, R88, R5 ;  /* 0x000000581c057223 */ /* 0x000fca0000000005 */
[----:B------:R-:W-:-:S05]  /*2770*/  F2FP.F16.F32.PACK_AB R5, RZ, R5 ;  /* 0x00000005ff05723e */ /* 0x000fca00000000ff */
[----:B------:R0:W-:Y:S01]  /*2780*/  @P2 STG.E.U16 desc[UR38][R10.64+0x10], R5 ;  /* 0x000010050a002986 */ /* 0x0001e2000c101526 */
[----:B------:R-:W-:Y:S05]  /*2790*/  @!P3 BRA `(.L_x_41) ;  /* 0x000000000004b947 */ /* 0x000fea0003800000 */
[----:B------:R3:W5:Y:S02]  /*27a0*/  LDG.E.LTC128B.U16 R24, desc[UR38][R6.64+0x12] ;  /* 0x0000122606187981 */ /* 0x000764000c1e1520 */
.L_x_41:
[----:B------:R-:W-:Y:S05]  /*27b0*/  BSYNC B1 ;  /* 0x0000000000017941 */ /* 0x000fea0003800000 */
.L_x_40:
[----:B-----5:R-:W-:Y:S01]  /*27c0*/  HADD2.F32 R14, -RZ, R24.H0_H0 ;  /* 0x20000018ff0e7230 */ /* 0x020fe20000004100 */
[----:B------:R-:W-:Y:S01]  /*27d0*/  ISETP.GT.AND P0, PT, R3, 0x8, P0 ;  /* 0x000000080300780c */ /* 0x000fe20000704270 */
[----:B------:R-:W-:Y:S03]  /*27e0*/  BSSY B1, `(.L_x_42) ;  /* 0x0000007000017945 */ /* 0x000fe60003800000 */
[----:B------:R-:W-:-:S04]  /*27f0*/  FMUL R14, R14, R89 ;  /* 0x000000590e0e7220 */ /* 0x000fc80000400000 */
[----:B------:R-:W-:-:S05]  /*2800*/  FFMA R14, R29, R88, R14 ;  /* 0x000000581d0e7223 */ /* 0x000fca000000000e */
[----:B------:R-:W-:-:S05]  /*2810*/  F2FP.F16.F32.PACK_AB R14, RZ, R14 ;  /* 0x0000000eff0e723e */ /* 0x000fca00000000ff */
[----:B------:R0:W-:Y:S01]  /*2820*/  @P3 STG.E.U16 desc[UR38][R10.64+0x12], R14 ;  /* 0x0000120e0a003986 */ /* 0x0001e2000c101526 */
[----:B------:R-:W-:Y:S05]  /*2830*/  @!P0 BRA `(.L_x_43) ;  /* 0x0000000000048947 */ /* 0x000fea0003800000 */
[----:B------:R0:W5:Y:S02]  /*2840*/  LDG.E.LTC128B.U16 R24, desc[UR38][R8.64+0x10] ;  /* 0x0000102608187981 */ /* 0x000164000c1e1520 */
.L_x_43:
[----:B------:R-:W-:Y:S05]  /*2850*/  BSYNC B1 ;  /* 0x0000000000017941 */ /* 0x000fea0003800000 */
.L_x_42:
[----:B0----5:R-:W-:Y:S01]  /*2860*/  HADD2.F32 R14, -RZ, R24.H0_H0 ;  /* 0x20000018ff0e7230 */ /* 0x021fe20000004100 */
        /* <DEDUP_REMOVED lines=8> */
.L_x_45:
[----:B------:R-:W-:Y:S05]  /*28f0*/  BSYNC B1 ;  /* 0x0000000000017941 */ /* 0x000fea0003800000 */
.L_x_44:
        /* <DEDUP_REMOVED lines=10> */
.L_x_47:
[----:B------:R-:W-:Y:S05]  /*29a0*/  BSYNC B1 ;  /* 0x0000000000017941 */ /* 0x000fea0003800000 */
.L_x_46:
[----:B0----5:R-:W-:Y:S01]  /*29b0*/  HADD2.F32 R14, -RZ, R24.H0_H0 ;  /* 0x20000018ff0e7230 */ /* 0x021fe20000004100 */
        /* <DEDUP_REMOVED lines=9> */
.L_x_49:
[----:B------:R-:W-:Y:S05]  /*2a50*/  BSYNC B1 ;  /* 0x0000000000017941 */ /* 0x000fea0003800000 */
.L_x_48:
        /* <DEDUP_REMOVED lines=9> */
.L_x_51:
[----:B------:R-:W-:Y:S05]  /*2af0*/  BSYNC B1 ;  /* 0x0000000000017941 */ /* 0x000fea0003800000 */
.L_x_50:
        /* <DEDUP_REMOVED lines=9> */
.L_x_53:
[----:B------:R-:W-:Y:S05]  /*2b90*/  BSYNC B1 ;  /* 0x0000000000017941 */ /* 0x000fea0003800000 */
.L_x_52:
        /* <DEDUP_REMOVED lines=10> */
.L_x_55:
[----:B------:R-:W-:Y:S05]  /*2c40*/  BSYNC B1 ;  /* 0x0000000000017941 */ /* 0x000fea0003800000 */
.L_x_54:
        /* <DEDUP_REMOVED lines=10> */
.L_x_57:
[----:B------:R-:W-:Y:S05]  /*2cf0*/  BSYNC B1 ;  /* 0x0000000000017941 */ /* 0x000fea0003800000 */
.L_x_56:
        /* <DEDUP_REMOVED lines=9> */
.L_x_59:
[----:B------:R-:W-:Y:S05]  /*2d90*/  BSYNC B1 ;  /* 0x0000000000017941 */ /* 0x000fea0003800000 */
.L_x_58:
        /* <DEDUP_REMOVED lines=9> */
.L_x_61:
[----:B------:R-:W-:Y:S05]  /*2e30*/  BSYNC B1 ;  /* 0x0000000000017941 */ /* 0x000fea0003800000 */
.L_x_60:
        /* <DEDUP_REMOVED lines=10> */
.L_x_63:
[----:B------:R-:W-:Y:S05]  /*2ee0*/  BSYNC B1 ;  /* 0x0000000000017941 */ /* 0x000fea0003800000 */
.L_x_62:
        /* <DEDUP_REMOVED lines=10> */
.L_x_65:
[----:B------:R-:W-:Y:S05]  /*2f90*/  BSYNC B1 ;  /* 0x0000000000017941 */ /* 0x000fea0003800000 */
.L_x_64:
        /* <DEDUP_REMOVED lines=9> */
.L_x_67:
[----:B------:R-:W-:Y:S05]  /*3030*/  BSYNC B1 ;  /* 0x0000000000017941 */ /* 0x000fea0003800000 */
.L_x_66:
        /* <DEDUP_REMOVED lines=9> */
.L_x_69:
[----:B------:R-:W-:Y:S05]  /*30d0*/  BSYNC B1 ;  /* 0x0000000000017941 */ /* 0x000fea0003800000 */
.L_x_68:
        /* <DEDUP_REMOVED lines=10> */
.L_x_71:
[----:B------:R-:W-:Y:S05]  /*3180*/  BSYNC B1 ;  /* 0x0000000000017941 */ /* 0x000fea0003800000 */
.L_x_70:
        /* <DEDUP_REMOVED lines=10> */
.L_x_73:
[----:B------:R-:W-:Y:S05]  /*3230*/  BSYNC B1 ;  /* 0x0000000000017941 */ /* 0x000fea0003800000 */
.L_x_72:
        /* <DEDUP_REMOVED lines=9> */
.L_x_75:
[----:B------:R-:W-:Y:S05]  /*32d0*/  BSYNC B1 ;  /* 0x0000000000017941 */ /* 0x000fea0003800000 */
.L_x_74:
        /* <DEDUP_REMOVED lines=9> */
.L_x_77:
[----:B------:R-:W-:Y:S05]  /*3370*/  BSYNC B1 ;  /* 0x0000000000017941 */ /* 0x000fea0003800000 */
.L_x_76:
        /* <DEDUP_REMOVED lines=10> */
.L_x_79:
[----:B------:R-:W-:Y:S05]  /*3420*/  BSYNC B1 ;  /* 0x0000000000017941 */ /* 0x000fea0003800000 */
.L_x_78:
        /* <DEDUP_REMOVED lines=10> */
.L_x_81:
[----:B------:R-:W-:Y:S05]  /*34d0*/  BSYNC B1 ;  /* 0x0000000000017941 */ /* 0x000fea0003800000 */
.L_x_80:
        /* <DEDUP_REMOVED lines=9> */
.L_x_83:
[----:B------:R-:W-:Y:S05]  /*3570*/  BSYNC B1 ;  /* 0x0000000000017941 */ /* 0x000fea0003800000 */
.L_x_82:
        /* <DEDUP_REMOVED lines=9> */
.L_x_85:
[----:B------:R-:W-:Y:S05]  /*3610*/  BSYNC B1 ;  /* 0x0000000000017941 */ /* 0x000fea0003800000 */
.L_x_84:
        /* <DEDUP_REMOVED lines=10> */
.L_x_87:
[----:B------:R-:W-:Y:S05]  /*36c0*/  BSYNC B1 ;  /* 0x0000000000017941 */ /* 0x000fea0003800000 */
.L_x_86:
        /* <DEDUP_REMOVED lines=10> */
.L_x_89:
[----:B------:R-:W-:Y:S05]  /*3770*/  BSYNC B1 ;  /* 0x0000000000017941 */ /* 0x000fea0003800000 */
.L_x_88:
        /* <DEDUP_REMOVED lines=9> */
.L_x_91:
[----:B------:R-:W-:Y:S05]  /*3810*/  BSYNC B1 ;  /* 0x0000000000017941 */ /* 0x000fea0003800000 */
.L_x_90:
        /* <DEDUP_REMOVED lines=9> */
.L_x_93:
[----:B------:R-:W-:Y:S05]  /*38b0*/  BSYNC B1 ;  /* 0x0000000000017941 */ /* 0x000fea0003800000 */
.L_x_92:
        /* <DEDUP_REMOVED lines=10> */
.L_x_95:
[----:B------:R-:W-:Y:S05]  /*3960*/  BSYNC B1 ;  /* 0x0000000000017941 */ /* 0x000fea0003800000 */
.L_x_94:
        /* <DEDUP_REMOVED lines=10> */
.L_x_97:
[----:B------:R-:W-:Y:S05]  /*3a10*/  BSYNC B1 ;  /* 0x0000000000017941 */ /* 0x000fea0003800000 */
.L_x_96:
        /* <DEDUP_REMOVED lines=9> */
.L_x_99:
[----:B------:R-:W-:Y:S05]  /*3ab0*/  BSYNC B1 ;  /* 0x0000000000017941 */ /* 0x000fea0003800000 */
.L_x_98:
        /* <DEDUP_REMOVED lines=9> */
.L_x_101:
[----:B------:R-:W-:Y:S05]  /*3b50*/  BSYNC B1 ;  /* 0x0000000000017941 */ /* 0x000fea0003800000 */
.L_x_100:
        /* <DEDUP_REMOVED lines=10> */
.L_x_103:
[----:B------:R-:W-:Y:S05]  /*3c00*/  BSYNC B1 ;  /* 0x0000000000017941 */ /* 0x000fea0003800000 */
.L_x_102:
        /* <DEDUP_REMOVED lines=10> */
.L_x_105:
[----:B------:R-:W-:Y:S05]  /*3cb0*/  BSYNC B1 ;  /* 0x0000000000017941 */ /* 0x000fea0003800000 */
.L_x_104:
        /* <DEDUP_REMOVED lines=9> */
.L_x_107:
[----:B------:R-:W-:Y:S05]  /*3d50*/  BSYNC B1 ;  /* 0x0000000000017941 */ /* 0x000fea0003800000 */
.L_x_106:
        /* <DEDUP_REMOVED lines=9> */
.L_x_109:
[----:B------:R-:W-:Y:S05]  /*3df0*/  BSYNC B1 ;  /* 0x0000000000017941 */ /* 0x000fea0003800000 */
.L_x_108:
        /* <DEDUP_REMOVED lines=10> */
.L_x_111:
[----:B------:R-:W-:Y:S05]  /*3ea0*/  BSYNC B1 ;  /* 0x0000000000017941 */ /* 0x000fea0003800000 */
.L_x_110:
        /* <DEDUP_REMOVED lines=10> */
.L_x_113:
[----:B------:R-:W-:Y:S05]  /*3f50*/  BSYNC B1 ;  /* 0x0000000000017941 */ /* 0x000fea0003800000 */
.L_x_112:
        /* <DEDUP_REMOVED lines=9> */
.L_x_115:
[----:B------:R-:W-:Y:S05]  /*3ff0*/  BSYNC B1 ;  /* 0x0000000000017941 */ /* 0x000fea0003800000 */
.L_x_114:
        /* <DEDUP_REMOVED lines=9> */
.L_x_117:
[----:B------:R-:W-:Y:S05]  /*4090*/  BSYNC B1 ;  /* 0x0000000000017941 */ /* 0x000fea0003800000 */
.L_x_116:
        /* <DEDUP_REMOVED lines=10> */
.L_x_119:
[----:B------:R-:W-:Y:S05]  /*4140*/  BSYNC B1 ;  /* 0x0000000000017941 */ /* 0x000fea0003800000 */
.L_x_118:
        /* <DEDUP_REMOVED lines=10> */
.L_x_121:
[----:B------:R-:W-:Y:S05]  /*41f0*/  BSYNC B1 ;  /* 0x0000000000017941 */ /* 0x000fea0003800000 */
.L_x_120:
        /* <DEDUP_REMOVED lines=9> */
.L_x_123:
[----:B------:R-:W-:Y:S05]  /*4290*/  BSYNC B1 ;  /* 0x0000000000017941 */ /* 0x000fea0003800000 */
.L_x_122:
        /* <DEDUP_REMOVED lines=9> */
.L_x_125:
[----:B------:R-:W-:Y:S05]  /*4330*/  BSYNC B1 ;  /* 0x0000000000017941 */ /* 0x000fea0003800000 */
.L_x_124:
        /* <DEDUP_REMOVED lines=10> */
.L_x_127:
[----:B------:R-:W-:Y:S05]  /*43e0*/  BSYNC B1 ;  /* 0x0000000000017941 */ /* 0x000fea0003800000 */
.L_x_126:
        /* <DEDUP_REMOVED lines=10> */
.L_x_129:
[----:B------:R-:W-:Y:S05]  /*4490*/  BSYNC B1 ;  /* 0x0000000000017941 */ /* 0x000fea0003800000 */
.L_x_128:
        /* <DEDUP_REMOVED lines=9> */
.L_x_131:
[----:B------:R-:W-:Y:S05]  /*4530*/  BSYNC B1 ;  /* 0x0000000000017941 */ /* 0x000fea0003800000 */
.L_x_130:
        /* <DEDUP_REMOVED lines=9> */
.L_x_133:
[----:B------:R-:W-:Y:S05]  /*45d0*/  BSYNC B1 ;  /* 0x0000000000017941 */ /* 0x000fea0003800000 */
.L_x_132:
        /* <DEDUP_REMOVED lines=10> */
.L_x_135:
[----:B------:R-:W-:Y:S05]  /*4680*/  BSYNC B1 ;  /* 0x0000000000017941 */ /* 0x000fea0003800000 */
.L_x_134:
        /* <DEDUP_REMOVED lines=10> */
.L_x_137:
[----:B------:R-:W-:Y:S05]  /*4730*/  BSYNC B1 ;  /* 0x0000000000017941 */ /* 0x000fea0003800000 */
.L_x_136:
        /* <DEDUP_REMOVED lines=9> */
.L_x_139:
[----:B------:R-:W-:Y:S05]  /*47d0*/  BSYNC B1 ;  /* 0x0000000000017941 */ /* 0x000fea0003800000 */
.L_x_138:
        /* <DEDUP_REMOVED lines=9> */
.L_x_141:
[----:B------:R-:W-:Y:S05]  /*4870*/  BSYNC B1 ;  /* 0x0000000000017941 */ /* 0x000fea0003800000 */
.L_x_140:
        /* <DEDUP_REMOVED lines=10> */
.L_x_143:
[----:B------:R-:W-:Y:S05]  /*4920*/  BSYNC B1 ;  /* 0x0000000000017941 */ /* 0x000fea0003800000 */
.L_x_142:
        /* <DEDUP_REMOVED lines=10> */
.L_x_145:
[----:B------:R-:W-:Y:S05]  /*49d0*/  BSYNC B1 ;  /* 0x0000000000017941 */ /* 0x000fea0003800000 */
.L_x_144:
        /* <DEDUP_REMOVED lines=9> */
.L_x_147:
[----:B------:R-:W-:Y:S05]  /*4a70*/  BSYNC B1 ;  /* 0x0000000000017941 */ /* 0x000fea0003800000 */
.L_x_146:
        /* <DEDUP_REMOVED lines=9> */
.L_x_149:
[----:B------:R-:W-:Y:S05]  /*4b10*/  BSYNC B1 ;  /* 0x0000000000017941 */ /* 0x000fea0003800000 */
.L_x_148:
        /* <DEDUP_REMOVED lines=10> */
.L_x_151:
[----:B------:R-:W-:Y:S05]  /*4bc0*/  BSYNC B1 ;  /* 0x0000000000017941 */ /* 0x000fea0003800000 */
.L_x_150:
[----:B0----5:R-:W-:Y:S01]  /*4bd0*/  HADD2.F32 R14, -RZ, R24.H0_H0 ;  /* 0x20000018ff0e7230 */ /* 0x021fe20000004100 */
[----:B------:R-:W-:Y:S01]  /*4be0*/  ISETP.GT.AND P1, PT, R4, 0x79, PT ;  /* 0x000000790400780c */ /* 0x000fe20003f24270 */
[----:B------:R-:W-:Y:S01]  /*4bf0*/  @P2 IMAD.MOV.U32 R4, RZ, RZ, R10 ;  /* 0x000000ffff042224 */ /* 0x000fe200078e000a */
[----:B------:R-:W-:Y:S02]  /*4c00*/  BSSY B1, `(.L_x_152) ;  /* 0x000000a000017945 */ /* 0x000fe40003800000 */
[----:B------:R-:W-:Y:S01]  /*4c10*/  FMUL R5, R14, R89 ;  /* 0x000000590e057220 */ /* 0x000fe20000400000 */
[----:B------:R-:W-:-:S03]  /*4c20*/  ISETP.GT.AND P3, PT, R3, RZ, P1 ;  /* 0x000000ff0300720c */ /* 0x000fc60000f64270 */
[----:B------:R-:W-:-:S05]  /*4c30*/  FFMA R5, R84, R88, R5 ;  /* 0x0000005854057223 */ /* 0x000fca0000000005 */
[----:B------:R-:W-:-:S04]  /*4c40*/  F2FP.F16.F32.PACK_AB R5, RZ, R5 ;  /* 0x00000005ff05723e */ /* 0x000fc800000000ff */
[----:B------:R-:W-:Y:S01]  /*4c50*/  PRMT R14, R5, 0x7610, R14 ;  /* 0x00007610050e7816 */ /* 0x000fe2000000000e */
[----:B------:R-:W-:-:S05]  /*4c60*/  @P2 IMAD.MOV.U32 R5, RZ, RZ, R11 ;  /* 0x000000ffff052224 */ /* 0x000fca00078e000b */
[----:B------:R0:W-:Y:S01]  /*4c70*/  @P2 STG.E.U16 desc[UR38][R4.64+0xf0], R14 ;  /* 0x0000f00e04002986 */ /* 0x0001e2000c101526 */
[----:B------:R-:W-:Y:S05]  /*4c80*/  @!P3 BRA `(.L_x_153) ;  /* 0x000000000004b947 */ /* 0x000fea0003800000 */
[----:B------:R0:W5:Y:S02]  /*4c90*/  LDG.E.LTC128B.U16 R24, desc[UR38][R6.64+0xf2] ;  /* 0x0000f22606187981 */ /* 0x000164000c1e1520 */
.L_x_153:
[----:B------:R-:W-:Y:S05]  /*4ca0*/  BSYNC B1 ;  /* 0x0000000000017941 */ /* 0x000fea0003800000 */
.L_x_152:
        /* <DEDUP_REMOVED lines=9> */
.L_x_155:
[----:B------:R-:W-:Y:S05]  /*4d40*/  BSYNC B1 ;  /* 0x0000000000017941 */ /* 0x000fea0003800000 */
.L_x_154:
[----:B0----5:R-:W-:Y:S01]  /*4d50*/  HADD2.F32 R4, -RZ, R24.H0_H0 ;  /* 0x20000018ff047230 */ /* 0x021fe20000004100 */
[----:B------:R-:W-:Y:S01]  /*4d60*/  ISETP.GT.AND P1, PT, R3, 0x8, P1 ;  /* 0x000000080300780c */ /* 0x000fe20000f24270 */
[----:B------:R-:W-:Y:S03]  /*4d70*/  BSSY B1, `(.L_x_156) ;  /* 0x000000a000017945 */ /* 0x000fe60003800000 */
[----:B------:R-:W-:Y:S01]  /*4d80*/  FMUL R5, R4, R89 ;  /* 0x0000005904057220 */ /* 0x000fe20000400000 */
[----:B------:R-:W-:-:S03]  /*4d90*/  @P0 IMAD.MOV.U32 R4, RZ, RZ, R12 ;  /* 0x000000ffff040224 */ /* 0x000fc600078e000c */
[----:B------:R-:W-:-:S05]  /*4da0*/  FFMA R5, R86, R88, R5 ;  /* 0x0000005856057223 */ /* 0x000fca0000000005 */
[----:B------:R-:W-:-:S04]  /*4db0*/  F2FP.F16.F32.PACK_AB R5, RZ, R5 ;  /* 0x00000005ff05723e */ /* 0x000fc800000000ff */
[----:B-1-34-:R-:W-:Y:S01]  /*4dc0*/  PRMT R6, R5, 0x7610, R6 ;  /* 0x0000761005067816 */ /* 0x01afe20000000006 */
[----:B------:R-:W-:-:S05]  /*4dd0*/  @P0 IMAD.MOV.U32 R5, RZ, RZ, R13 ;  /* 0x000000ffff050224 */ /* 0x000fca00078e000d */
[----:B------:R0:W-:Y:S01]  /*4de0*/  @P0 STG.E.U16 desc[UR38][R4.64+0xf0], R6 ;  /* 0x0000f00604000986 */ /* 0x0001e2000c101526 */
[----:B------:R-:W-:Y:S05]  /*4df0*/  @!P1 BRA `(.L_x_157) ;  /* 0x0000000000049947 */ /* 0x000fea0003800000 */
[----:B------:R1:W5:Y:S02]  /*4e00*/  LDG.E.LTC128B.U16 R24, desc[UR38][R8.64+0xf2] ;  /* 0x0000f22608187981 */ /* 0x000364000c1e1520 */
.L_x_157:
[----:B------:R-:W-:Y:S05]  /*4e10*/  BSYNC B1 ;  /* 0x0000000000017941 */ /* 0x000fea0003800000 */
.L_x_156:
[----:B------:R-:W-:Y:S05]  /*4e20*/  @!P1 BRA `(.L_x_158) ;  /* 0x0000001000d09947 */ /* 0x000fea0003800000 */
[----:B-----5:R-:W-:-:S05]  /*4e30*/  HADD2.F32 R24, -RZ, R24.H0_H0 ;  /* 0x20000018ff187230 */ /* 0x020fca0000004100 */
[----:B------:R-:W-:-:S04]  /*4e40*/  FMUL R24, R24, R89 ;  /* 0x0000005918187220 */ /* 0x000fc80000400000 */
[----:B------:R-:W-:-:S05]  /*4e50*/  FFMA R24, R87, R88, R24 ;  /* 0x0000005857187223 */ /* 0x000fca0000000018 */
[----:B------:R-:W-:-:S05]  /*4e60*/  F2FP.F16.F32.PACK_AB R24, RZ, R24 ;  /* 0x00000018ff18723e */ /* 0x000fca00000000ff */
[----:B------:R3:W-:Y:S01]  /*4e70*/  STG.E.U16 desc[UR38][R12.64+0xf2], R24 ;  /* 0x0000f2180c007986 */ /* 0x0007e2000c101526 */
[----:B------:R-:W-:Y:S05]  /*4e80*/  BRA `(.L_x_158) ;  /* 0x0000001000b87947 */ /* 0x000fea0003800000 */
.L_x_33:
[----:B------:R-:W-:Y:S01]  /*4e90*/  ISETP.GT.AND P2, PT, R4, 0x1, PT ;  /* 0x000000010400780c */ /* 0x000fe20003f44270 */
[----:B------:R-:W-:Y:S01]  /*4ea0*/  ULDC.64 UR4, c[0x0][0x5c0] ;  /* 0x0001700000047ab9 */ /* 0x000fe20000000a00 */
[-C--:B------:R-:W-:Y:S01]  /*4eb0*/  FMUL R24, R24, R88.reuse ;  /* 0x0000005818187220 */ /* 0x080fe20000400000 */
[-C--:B------:R-:W-:Y:S01]  /*4ec0*/  FMUL R25, R25, R88.reuse ;  /* 0x0000005819197220 */ /* 0x080fe20000400000 */
[----:B------:R-:W-:Y:S01]  /*4ed0*/  ISETP.GT.AND P1, PT, R3, RZ, P2 ;  /* 0x000000ff0300720c */ /* 0x000fe20001724270 */
[-C--:B------:R-:W-:Y:S01]  /*4ee0*/  FMUL R26, R26, R88.reuse ;  /* 0x000000581a1a7220 */ /* 0x080fe20000400000 */
[----:B------:R-:W-:Y:S01]  /*4ef0*/  LEA R6, P4, R104, UR4, 0x1 ;  /* 0x0000000468067c11 */ /* 0x000fe2000f8808ff */
[----:B------:R-:W-:Y:S01]  /*4f00*/  FMUL R27, R27, R88 ;  /* 0x000000581b1b7220 */ /* 0x000fe20000400000 */
[----:B------:R-:W-:Y:S01]  /*4f10*/  F2FP.F16.F32.PACK_AB R24, RZ, R24 ;  /* 0x00000018ff18723e */ /* 0x000fe200000000ff */
[-C--:B------:R-:W-:Y:S01]  /*4f20*/  FMUL R28, R28, R88.reuse ;  /* 0x000000581c1c7220 */ /* 0x080fe20000400000 */
[----:B------:R-:W-:Y:S01]  /*4f30*/  LEA.HI.X R7, R104, UR5, R115, 0x1, P4 ;  /* 0x0000000568077c11 */ /* 0x000fe2000a0f0c73 */
[-C--:B------:R-:W-:Y:S01]  /*4f40*/  FMUL R29, R29, R88.reuse ;  /* 0x000000581d1d7220 */ /* 0x080fe20000400000 */
[----:B------:R-:W-:Y:S01]  /*4f50*/  F2FP.F16.F32.PACK_AB R25, RZ, R25 ;  /* 0x00000019ff19723e */ /* 0x000fe200000000ff */
[-C--:B------:R-:W-:Y:S01]  /*4f60*/  FMUL R30, R30, R88.reuse ;  /* 0x000000581e1e7220 */ /* 0x080fe20000400000 */
[----:B------:R-:W-:Y:S01]  /*4f70*/  ISETP.GT.AND P2, PT, R3, 0x8, P2 ;  /* 0x000000080300780c */ /* 0x000fe20001744270 */
[----:B------:R-:W-:Y:S01]  /*4f80*/  @P3 STG.E.U16 desc[UR38][R6.64], R24 ;  /* 0x0000001806003986 */ /* 0x000fe2000c101526 */
[C---:B------:R-:W-:Y:S01]  /*4f90*/  SHF.L.U64.HI R5, R90.reuse, 0x1, R91 ;  /* 0x000000015a057819 */ /* 0x040fe2000001025b */
[----:B------:R-:W-:Y:S01]  /*4fa0*/  FMUL R31, R31, R88 ;  /* 0x000000581f1f7220 */ /* 0x000fe20000400000 */
[----:B------:R-:W-:Y:S01]  /*4fb0*/  LEA R8, P3, R90, R6, 0x1 ;  /* 0x000000065a087211 */ /* 0x000fe200078608ff */
[----:B------:R-:W-:Y:S01]  /*4fc0*/  @P1 STG.E.U16 desc[UR38][R6.64+0x2], R25 ;  /* 0x0000021906001986 */ /* 0x000fe2000c101526 */
[----:B------:R-:W-:Y:S01]  /*4fd0*/  ISETP.GT.AND P1, PT, R3, 0x8, P0 ;  /* 0x000000080300780c */ /* 0x000fe20000724270 */
[----:B------:R-:W-:Y:S01]  /*4fe0*/  FMUL R32, R32, R88 ;  /* 0x0000005820207220 */ /* 0x000fe20000400000 */
[----:B------:R-:W-:Y:S01]  /*4ff0*/  F2FP.F16.F32.PACK_AB R26, RZ, R26 ;  /* 0x0000001aff1a723e */ /* 0x000fe200000000ff */
[----:B------:R-:W-:Y:S01]  /*5000*/  IMAD.X R9, R5, 0x1, R7, P3 ;  /* 0x0000000105097824 */ /* 0x000fe200018e0607 */
[----:B------:R-:W-:Y:S01]  /*5010*/  F2FP.F16.F32.PACK_AB R27, RZ, R27 ;  /* 0x0000001bff1b723e */ /* 0x000fe200000000ff */
[-C--:B------:R-:W-:Y:S01]  /*5020*/  FMUL R33, R33, R88.reuse ;  /* 0x0000005821217220 */ /* 0x080fe20000400000 */
[----:B------:R-:W-:Y:S01]  /*5030*/  ISETP.GT.AND P0, PT, R4, 0x8, PT ;  /* 0x000000080400780c */ /* 0x000fe20003f04270 */
[----:B------:R-:W-:Y:S01]  /*5040*/  FMUL R34, R34, R88 ;  /* 0x0000005822227220 */ /* 0x000fe20000400000 */
[----:B------:R-:W-:Y:S01]  /*5050*/  F2FP.F16.F32.PACK_AB R28, RZ, R28 ;  /* 0x0000001cff1c723e */ /* 0x000fe200000000ff */
[-C--:B------:R-:W-:Y:S01]  /*5060*/  FMUL R35, R35, R88.reuse ;  /* 0x0000005823237220 */ /* 0x080fe20000400000 */
[C---:B------:R-:W-:Y:S01]  /*5070*/  ISETP.GT.AND P4, PT, R3.reuse, RZ, P0 ;  /* 0x000000ff0300720c */ /* 0x040fe20000784270 */
[-C--:B------:R-:W-:Y:S01]  /*5080*/  FMUL R36, R36, R88.reuse ;  /* 0x0000005824247220 */ /* 0x080fe20000400000 */
[----:B------:R-:W-:Y:S01]  /*5090*/  F2FP.F16.F32.PACK_AB R29, RZ, R29 ;  /* 0x0000001dff1d723e */ /* 0x000fe200000000ff */
[----:B------:R-:W-:Y:S01]  /*50a0*/  @P1 STG.E.U16 desc[UR38][R8.64], R26 ;  /* 0x0000001a08001986 */ /* 0x000fe2000c101526 */
[----:B------:R-:W-:Y:S01]  /*50b0*/  ISETP.GT.AND P1, PT, R3, 0x8, P0 ;  /* 0x000000080300780c */ /* 0x000fe20000724270 */
[----:B------:R-:W-:Y:S01]  /*50c0*/  FMUL R37, R37, R88 ;  /* 0x0000005825257220 */ /* 0x000fe20000400000 */
[----:B------:R-:W-:Y:S01]  /*50d0*/  F2FP.F16.F32.PACK_AB R30, RZ, R30 ;  /* 0x0000001eff1e723e */ /* 0x000fe200000000ff */
[----:B------:R-:W-:Y:S01]  /*50e0*/  @P2 STG.E.U16 desc[UR38][R8.64+0x2], R27 ;  /* 0x0000021b08002986 */ /* 0x000fe2000c101526 */
[----:B------:R-:W-:Y:S01]  /*50f0*/  ISETP.GT.AND P2, PT, R4, 0x9, PT ;  /* 0x000000090400780c */ /* 0x000fe20003f44270 */
[-C--:B------:R-:W-:Y:S01]  /*5100*/  FMUL R38, R38, R88.reuse ;  /* 0x0000005826267220 */ /* 0x080fe20000400000 */
[----:B------:R-:W-:Y:S01]  /*5110*/  F2FP.F16.F32.PACK_AB R31, RZ, R31 ;  /* 0x0000001fff1f723e */ /* 0x000fe200000000ff */
[-C--:B------:R-:W-:Y:S01]  /*5120*/  FMUL R39, R39, R88.reuse ;  /* 0x0000005827277220 */ /* 0x080fe20000400000 */
[C---:B------:R-:W-:Y:S01]  /*5130*/  ISETP.GT.AND P3, PT, R3.reuse, RZ, P2 ;  /* 0x000000ff0300720c */ /* 0x040fe20001764270 */
[----:B------:R-:W-:Y:S01]  /*5140*/  @P4 STG.E.U16 desc[UR38][R6.64+0x10], R28 ;  /* 0x0000101c06004986 */ /* 0x000fe2000c101526 */
[----:B------:R-:W-:Y:S01]  /*5150*/  ISETP.GT.AND P2, PT, R3, 0x8, P2 ;  /* 0x000000080300780c */ /* 0x000fe20001744270 */
[-C--:B------:R-:W-:Y:S01]  /*5160*/  FMUL R40, R40, R88.reuse ;  /* 0x0000005828287220 */ /* 0x080fe20000400000 */
[----:B------:R-:W-:Y:S01]  /*5170*/  ISETP.GT.AND P0, PT, R4, 0x10, PT ;  /* 0x000000100400780c */ /* 0x000fe20003f04270 */
[----:B------:R-:W-:Y:S01]  /*5180*/  FMUL R41, R41, R88 ;  /* 0x0000005829297220 */ /* 0x000fe20000400000 */
[----:B------:R-:W-:Y:S01]  /*5190*/  F2FP.F16.F32.PACK_AB R32, RZ, R32 ;  /* 0x00000020ff20723e */ /* 0x000fe200000000ff */
[-C--:B------:R-:W-:Y:S01]  /*51a0*/  FMUL R42, R42, R88.reuse ;  /* 0x000000582a2a7220 */ /* 0x080fe20000400000 */
[----:B------:R-:W-:Y:S01]  /*51b0*/  ISETP.GT.AND P4, PT, R3, RZ, P0 ;  /* 0x000000ff0300720c */ /* 0x000fe20000784270 */
[-C--:B------:R-:W-:Y:S01]  /*51c0*/  FMUL R43, R43, R88.reuse ;  /* 0x000000582b2b7220 */ /* 0x080fe20000400000 */
[----:B------:R-:W-:Y:S01]  /*51d0*/  F2FP.F16.F32.PACK_AB R33, RZ, R33 ;  /* 0x00000021ff21723e */ /* 0x000fe200000000ff */
[----:B------:R-:W-:Y:S01]  /*51e0*/  FMUL R44, R44, R88 ;  /* 0x000000582c2c7220 */ /* 0x000fe20000400000 */
[----:B------:R-:W-:Y:S01]  /*51f0*/  F2FP.F16.F32.PACK_AB R34, RZ, R34 ;  /* 0x00000022ff22723e */ /* 0x000fe200000000ff */
[----:B------:R-:W-:Y:S01]  /*5200*/  @P3 STG.E.U16 desc[UR38][R6.64+0x12], R29 ;  /* 0x0000121d06003986 */ /* 0x000fe2000c101526 */
[----:B------:R-:W-:Y:S01]  /*5210*/  ISETP.GT.AND P3, PT, R4, 0x11, PT ;  /* 0x000000110400780c */ /* 0x000fe20003f64270 */
[-C--:B------:R-:W-:Y:S01]  /*5220*/  FMUL R45, R45, R88.reuse ;  /* 0x000000582d2d7220 */ /* 0x080fe20000400000 */
[----:B------:R-:W-:Y:S01]  /*5230*/  F2FP.F16.F32.PACK_AB R35, RZ, R35 ;  /* 0x00000023ff23723e */ /* 0x000fe200000000ff */
[----:B------:R-:W-:Y:S01]  /*5240*/  @P1 STG.E.U16 desc[UR38][R8.64+0x10], R30 ;  /* 0x0000101e08001986 */ /* 0x000fe2000c101526 */
[C---:B------:R-:W-:Y:S01]  /*5250*/  ISETP.GT.AND P1, PT, R3.reuse, 0x8, P0 ;  /* 0x000000080300780c */ /* 0x040fe20000724270 */
[-C--:B------:R-:W-:Y:S01]  /*5260*/  FMUL R46, R46, R88.reuse ;  /* 0x000000582e2e7220 */ /* 0x080fe20000400000 */
[----:B------:R-:W-:Y:S01]  /*5270*/  ISETP.GT.AND P0, PT, R4, 0x18, PT ;  /* 0x000000180400780c */ /* 0x000fe20003f04270 */
[----:B------:R-:W-:Y:S01]  /*5280*/  @P2 STG.E.U16 desc[UR38][R8.64+0x12], R31 ;  /* 0x0000121f08002986 */ /* 0x000fe2000c101526 */
[----:B------:R-:W-:Y:S01]  /*5290*/  ISETP.GT.AND P2, PT, R3, RZ, P3 ;  /* 0x000000ff0300720c */ /* 0x000fe20001f44270 */
[-C--:B------:R-:W-:Y:S01]  /*52a0*/  FMUL R47, R47, R88.reuse ;  /* 0x000000582f2f7220 */ /* 0x080fe20000400000 */
[C---:B------:R-:W-:Y:S01]  /*52b0*/  ISETP.GT.AND P3, PT, R3.reuse, 0x8, P3 ;  /* 0x000000080300780c */ /* 0x040fe20001f64270 */
[----:B------:R-:W-:Y:S01]  /*52c0*/  @P4 STG.E.U16 desc[UR38][R6.64+0x20], R32 ;  /* 0x0000202006004986 */ /* 0x000fe2000c101526 */
[----:B------:R-:W-:Y:S01]  /*52d0*/  ISETP.GT.AND P4, PT, R3, RZ, P0 ;  /* 0x000000ff0300720c */ /* 0x000fe20000784270 */
[----:B------:R-:W-:Y:S01]  /*52e0*/  FMUL R48, R48, R88 ;  /* 0x0000005830307220 */ /* 0x000fe20000400000 */
[----:B------:R-:W-:Y:S01]  /*52f0*/  F2FP.F16.F32.PACK_AB R36, RZ, R36 ;  /* 0x00000024ff24723e */ /* 0x000fe200000000ff */
[-C--:B------:R-:W-:Y:S01]  /*5300*/  FMUL R49, R49, R88.reuse ;  /* 0x0000005831317220 */ /* 0x080fe20000400000 */
[----:B------:R-:W-:Y:S01]  /*5310*/  F2FP.F16.F32.PACK_AB R37, RZ, R37 ;  /* 0x00000025ff25723e */ /* 0x000fe200000000ff */
[----:B------:R-:W-:Y:S01]  /*5320*/  FMUL R50, R50, R88 ;  /* 0x0000005832327220 */ /* 0x000fe20000400000 */
[----:B------:R-:W-:Y:S01]  /*5330*/  F2FP.F16.F32.PACK_AB R38, RZ, R38 ;  /* 0x00000026ff26723e */ /* 0x000fe200000000ff */
[----:B------:R-:W-:Y:S01]  /*5340*/  FMUL R51, R51, R88 ;  /* 0x0000005833337220 */ /* 0x000fe20000400000 */
[----:B------:R-:W-:Y:S01]  /*5350*/  F2FP.F16.F32.PACK_AB R39, RZ, R39 ;  /* 0x00000027ff27723e */ /* 0x000fe200000000ff */
[----:B------:R-:W-:Y:S01]  /*5360*/  @P2 STG.E.U16 desc[UR38][R6.64+0x22], R33 ;  /* 0x0000222106002986 */ /* 0x000fe2000c101526 */
[----:B------:R-:W-:Y:S01]  /*5370*/  F2FP.F16.F32.PACK_AB R40, RZ, R40 ;  /* 0x00000028ff28723e */ /* 0x000fe200000000ff */
[-C--:B------:R-:W-:Y:S01]  /*5380*/  FMUL R52, R52, R88.reuse ;  /* 0x0000005834347220 */ /* 0x080fe20000400000 */
[----:B------:R-:W-:Y:S01]  /*5390*/  F2FP.F16.F32.PACK_AB R41, RZ, R41 ;  /* 0x00000029ff29723e */ /* 0x000fe200000000ff */
[----:B------:R-:W-:Y:S01]  /*53a0*/  @P1 STG.E.U16 desc[UR38][R8.64+0x20], R34 ;  /* 0x0000202208001986 */ /* 0x000fe2000c101526 */
[----:B------:R-:W-:Y:S01]  /*53b0*/  ISETP.GT.AND P1, PT, R3, 0x8, P0 ;  /* 0x000000080300780c */ /* 0x000fe20000724270 */
[-C--:B------:R-:W-:Y:S01]  /*53c0*/  FMUL R53, R53, R88.reuse ;  /* 0x0000005835357220 */ /* 0x080fe20000400000 */
[C---:B------:R-:W-:Y:S01]  /*53d0*/  ISETP.GT.AND P0, PT, R4.reuse, 0x20, PT ;  /* 0x000000200400780c */ /* 0x040fe20003f04270 */
[----:B------:R-:W-:Y:S01]  /*53e0*/  @P3 STG.E.U16 desc[UR38][R8.64+0x22], R35 ;  /* 0x0000222308003986 */ /* 0x000fe2000c101526 */
[----:B------:R-:W-:Y:S01]  /*53f0*/  ISETP.GT.AND P3, PT, R4, 0x19, PT ;  /* 0x000000190400780c */ /* 0x000fe20003f64270 */
[----:B------:R-:W-:Y:S01]  /*5400*/  FMUL R54, R54, R88 ;  /* 0x0000005836367220 */ /* 0x000fe20000400000 */
[----:B------:R-:W-:Y:S01]  /*5410*/  F2FP.F16.F32.PACK_AB R42, RZ, R42 ;  /* 0x0000002aff2a723e */ /* 0x000fe200000000ff */
[----:B------:R-:W-:Y:S01]  /*5420*/  @P4 STG.E.U16 desc[UR38][R6.64+0x30], R36 ;  /* 0x0000302406004986 */ /* 0x000fe2000c101526 */
[----:B------:R-:W-:Y:S01]  /*5430*/  ISETP.GT.AND P2, PT, R3, RZ, P3 ;  /* 0x000000ff0300720c */ /* 0x000fe20001f44270 */
[-C--:B------:R-:W-:Y:S01]  /*5440*/  FMUL R55, R55, R88.reuse ;  /* 0x0000005837377220 */ /* 0x080fe20000400000 */
[C---:B------:R-:W-:Y:S01]  /*5450*/  ISETP.GT.AND P3, PT, R3.reuse, 0x8, P3 ;  /* 0x000000080300780c */ /* 0x040fe20001f64270 */
[-C--:B------:R-:W-:Y:S01]  /*5460*/  FMUL R56, R56, R88.reuse ;  /* 0x0000005838387220 */ /* 0x080fe20000400000 */
[----:B------:R-:W-:Y:S01]  /*5470*/  ISETP.GT.AND P4, PT, R3, RZ, P0 ;  /* 0x000000ff0300720c */ /* 0x000fe20000784270 */
[-C--:B------:R-:W-:Y:S01]  /*5480*/  FMUL R57, R57, R88.reuse ;  /* 0x0000005839397220 */ /* 0x080fe20000400000 */
[----:B------:R-:W-:Y:S01]  /*5490*/  F2FP.F16.F32.PACK_AB R43, RZ, R43 ;  /* 0x0000002bff2b723e */ /* 0x000fe200000000ff */
[----:B------:R-:W-:Y:S01]  /*54a0*/  FMUL R58, R58, R88 ;  /* 0x000000583a3a7220 */ /* 0x000fe20000400000 */
[----:B------:R-:W-:Y:S01]  /*54b0*/  F2FP.F16.F32.PACK_AB R44, RZ, R44 ;  /* 0x0000002cff2c723e */ /* 0x000fe200000000ff */
[-C--:B------:R-:W-:Y:S01]  /*54c0*/  FMUL R59, R59, R88.reuse ;  /* 0x000000583b3b7220 */ /* 0x080fe20000400000 */
[----:B------:R-:W-:Y:S01]  /*54d0*/  F2FP.F16.F32.PACK_AB R45, RZ, R45 ;  /* 0x0000002dff2d723e */ /* 0x000fe200000000ff */
[----:B------:R-:W-:Y:S01]  /*54e0*/  FMUL R60, R60, R88 ;  /* 0x000000583c3c7220 */ /* 0x000fe20000400000 */
[----:B------:R-:W-:Y:S01]  /*54f0*/  F2FP.F16.F32.PACK_AB R46, RZ, R46 ;  /* 0x0000002eff2e723e */ /* 0x000fe200000000ff */
[----:B------:R-:W-:Y:S01]  /*5500*/  @P2 STG.E.U16 desc[UR38][R6.64+0x32], R37 ;  /* 0x0000322506002986 */ /* 0x000fe2000c101526 */
[----:B------:R-:W-:Y:S01]  /*5510*/  F2FP.F16.F32.PACK_AB R47, RZ, R47 ;  /* 0x0000002fff2f723e */ /* 0x000fe200000000ff */
[----:B------:R-:W-:Y:S01]  /*5520*/  FMUL R61, R61, R88 ;  /* 0x000000583d3d7220 */ /* 0x000fe20000400000 */
[----:B------:R-:W-:Y:S01]  /*5530*/  F2FP.F16.F32.PACK_AB R48, RZ, R48 ;  /* 0x00000030ff30723e */ /* 0x000fe200000000ff */
[----:B------:R-:W-:Y:S01]  /*5540*/  @P1 STG.E.U16 desc[UR38][R8.64+0x30], R38 ;  /* 0x0000302608001986 */ /* 0x000fe2000c101526 */
[----:B------:R-:W-:Y:S01]  /*5550*/  ISETP.GT.AND P1, PT, R3, 0x8, P0 ;  /* 0x000000080300780c */ /* 0x000fe20000724270 */
[-C--:B------:R-:W-:Y:S01]  /*5560*/  FMUL R62, R62, R88.reuse ;  /* 0x000000583e3e7220 */ /* 0x080fe20000400000 */
[C---:B------:R-:W-:Y:S01]  /*5570*/  ISETP.GT.AND P0, PT, R4.reuse, 0x28, PT ;  /* 0x000000280400780c */ /* 0x040fe20003f04270 */
[----:B------:R-:W-:Y:S01]  /*5580*/  @P3 STG.E.U16 desc[UR38][R8.64+0x32], R39 ;  /* 0x0000322708003986 */ /* 0x000fe2000c101526 */
[----:B------:R-:W-:Y:S01]  /*5590*/  ISETP.GT.AND P3, PT, R4, 0x21, PT ;  /* 0x000000210400780c */ /* 0x000fe20003f64270 */
[-C--:B------:R-:W-:Y:S01]  /*55a0*/  FMUL R63, R63, R88.reuse ;  /* 0x000000583f3f7220 */ /* 0x080fe20000400000 */
[----:B------:R-:W-:Y:S01]  /*55b0*/  F2FP.F16.F32.PACK_AB R49, RZ, R49 ;  /* 0x00000031ff31723e */ /* 0x000fe200000000ff */
[----:B------:R-:W-:Y:S01]  /*55c0*/  @P4 STG.E.U16 desc[UR38][R6.64+0x40], R40 ;  /* 0x0000402806004986 */ /* 0x000fe2000c101526 */
[C---:B------:R-:W-:Y:S01]  /*55d0*/  ISETP.GT.AND P2, PT, R3.reuse, RZ, P3 ;  /* 0x000000ff0300720c */ /* 0x040fe20001f44270 */
[-C--:B------:R-:W-:Y:S01]  /*55e0*/  FMUL R64, R64, R88.reuse ;  /* 0x0000005840407220 */ /* 0x080fe20000400000 */
[----:B------:R-:W-:Y:S01]  /*55f0*/  ISETP.GT.AND P3, PT, R3, 0x8, P3 ;  /* 0x000000080300780c */ /* 0x000fe20001f64270 */
[-C--:B------:R-:W-:Y:S01]  /*5600*/  FMUL R65, R65, R88.reuse ;  /* 0x0000005841417220 */ /* 0x080fe20000400000 */
        /* <DEDUP_REMOVED lines=62> */
[----:B------:R-:W-:-:S02]  /*59f0*/  F2FP.F16.F32.PACK_AB R68, RZ, R68 ;  /* 0x00000044ff44723e */ /* 0x000fc400000000ff */
[----:B------:R-:W-:Y:S01]  /*5a00*/  F2FP.F16.F32.PACK_AB R69, RZ, R69 ;  /* 0x00000045ff45723e */ /* 0x000fe200000000ff */
[----:B------:R-:W-:Y:S01]  /*5a10*/  @P1 STG.E.U16 desc[UR38][R8.64+0x60], R50 ;  /* 0x0000603208001986 */ /* 0x000fe2000c101526 */
[C---:B------:R-:W-:Y:S02]  /*5a20*/  ISETP.GT.AND P1, PT, R3.reuse, 0x8, P0 ;  /* 0x000000080300780c */ /* 0x040fe40000724270 */
[C---:B------:R-:W-:Y:S01]  /*5a30*/  ISETP.GT.AND P0, PT, R4.reuse, 0x40, PT ;  /* 0x000000400400780c */ /* 0x040fe20003f04270 */
[----:B------:R-:W-:Y:S01]  /*5a40*/  @P3 STG.E.U16 desc[UR38][R8.64+0x62], R51 ;  /* 0x0000623308003986 */ /* 0x000fe2000c101526 */
[----:B------:R-:W-:Y:S02]  /*5a50*/  ISETP.GT.AND P3, PT, R4, 0x39, PT ;  /* 0x000000390400780c */ /* 0x000fe40003f64270 */
[----:B------:R-:W-:Y:S01]  /*5a60*/  F2FP.F16.F32.PACK_AB R70, RZ, R70 ;  /* 0x00000046ff46723e */ /* 0x000fe200000000ff */
[----:B------:R-:W-:Y:S01]  /*5a70*/  @P4 STG.E.U16 desc[UR38][R6.64+0x70], R52 ;  /* 0x0000703406004986 */ /* 0x000fe2000c101526 */
[----:B------:R-:W-:-:S02]  /*5a80*/  ISETP.GT.AND P2, PT, R3, RZ, P3 ;  /* 0x000000ff0300720c */ /* 0x000fc40001f44270 */
[C---:B------:R-:W-:Y:S02]  /*5a90*/  ISETP.GT.AND P3, PT, R3.reuse, 0x8, P3 ;  /* 0x000000080300780c */ /* 0x040fe40001f64270 */
[----:B------:R-:W-:Y:S02]  /*5aa0*/  ISETP.GT.AND P4, PT, R3, RZ, P0 ;  /* 0x000000ff0300720c */ /* 0x000fe40000784270 */
[----:B------:R-:W-:Y:S02]  /*5ab0*/  F2FP.F16.F32.PACK_AB R71, RZ, R71 ;  /* 0x00000047ff47723e */ /* 0x000fe400000000ff */
[----:B------:R-:W-:Y:S02]  /*5ac0*/  F2FP.F16.F32.PACK_AB R72, RZ, R72 ;  /* 0x00000048ff48723e */ /* 0x000fe400000000ff */
[----:B------:R-:W-:Y:S02]  /*5ad0*/  F2FP.F16.F32.PACK_AB R73, RZ, R73 ;  /* 0x00000049ff49723e */ /* 0x000fe400000000ff */
        /* <DEDUP_REMOVED lines=33> */
[----:B------:R-:W-:-:S03]  /*5cf0*/  F2FP.F16.F32.PACK_AB R87, RZ, R87 ;  /* 0x00000057ff57723e */ /* 0x000fc600000000ff */
[----:B------:R-:W-:Y:S04]  /*5d00*/  @P2 STG.E.U16 desc[UR38][R6.64+0x92], R61 ;  /* 0x0000923d06002986 */ /* 0x000fe8000c101526 */
[----:B------:R-:W-:Y:S01]  /*5d10*/  @P1 STG.E.U16 desc[UR38][R8.64+0x90], R62 ;  /* 0x0000903e08001986 */ /* 0x000fe2000c101526 */
[----:B------:R-:W-:Y:S02]  /*5d20*/  ISETP.GT.AND P1, PT, R3, 0x8, P0 ;  /* 0x000000080300780c */ /* 0x000fe40000724270 */
[C---:B------:R-:W-:Y:S01]  /*5d30*/  ISETP.GT.AND P0, PT, R4.reuse, 0x58, PT ;  /* 0x000000580400780c */ /* 0x040fe20003f04270 */
[----:B------:R-:W-:Y:S01]  /*5d40*/  @P3 STG.E.U16 desc[UR38][R8.64+0x92], R63 ;  /* 0x0000923f08003986 */ /* 0x000fe2000c101526 */
[----:B------:R-:W-:-:S03]  /*5d50*/  ISETP.GT.AND P3, PT, R4, 0x51, PT ;  /* 0x000000510400780c */ /* 0x000fc60003f64270 */
[----:B------:R-:W-:Y:S01]  /*5d60*/  @P4 STG.E.U16 desc[UR38][R6.64+0xa0], R64 ;  /* 0x0000a04006004986 */ /* 0x000fe2000c101526 */
[C---:B------:R-:W-:Y:S02]  /*5d70*/  ISETP.GT.AND P2, PT, R3.reuse, RZ, P3 ;  /* 0x000000ff0300720c */ /* 0x040fe40001f44270 */
[C---:B------:R-:W-:Y:S02]  /*5d80*/  ISETP.GT.AND P3, PT, R3.reuse, 0x8, P3 ;  /* 0x000000080300780c */ /* 0x040fe40001f64270 */
[----:B------:R-:W-:-:S09]  /*5d90*/  ISETP.GT.AND P4, PT, R3, RZ, P0 ;  /* 0x000000ff0300720c */ /* 0x000fd20000784270 */
        /* <DEDUP_REMOVED lines=9> */
[C---:B------:R-:W-:Y:S02]  /*5e30*/  ISETP.GT.AND P3, PT, R3.reuse, RZ, P0 ;  /* 0x000000ff0300720c */ /* 0x040fe40000764270 */
[----:B------:R-:W-:-:S07]  /*5e40*/  ISETP.GT.AND P0, PT, R3, 0x8, P0 ;  /* 0x000000080300780c */ /* 0x000fce0000704270 */
[----:B------:R-:W-:Y:S04]  /*5e50*/  @P2 STG.E.U16 desc[UR38][R6.64+0xb2], R69 ;  /* 0x0000b24506002986 */ /* 0x000fe8000c101526 */
[----:B------:R-:W-:Y:S01]  /*5e60*/  @P1 STG.E.U16 desc[UR38][R8.64+0xb0], R70 ;  /* 0x0000b04608001986 */ /* 0x000fe2000c101526 */
[----:B------:R-:W-:-:S03]  /*5e70*/  ISETP.GT.AND P1, PT, R4, 0x68, PT ;  /* 0x000000680400780c */ /* 0x000fc60003f24270 */
        /* <DEDUP_REMOVED lines=11> */
[C---:B------:R-:W-:Y:S02]  /*5f30*/  ISETP.GT.AND P2, PT, R3.reuse, RZ, P0 ;  /* 0x000000ff0300720c */ /* 0x040fe40000744270 */
[----:B------:R-:W-:Y:S01]  /*5f40*/  ISETP.GT.AND P0, PT, R3, 0x8, P0 ;  /* 0x000000080300780c */ /* 0x000fe20000704270 */
[----:B------:R-:W-:Y:S01]  /*5f50*/  @P3 STG.E.U16 desc[UR38][R6.64+0xd0], R76 ;  /* 0x0000d04c06003986 */ /* 0x000fe2000c101526 */
[----:B------:R-:W-:-:S04]  /*5f60*/  ISETP.GT.AND P3, PT, R4, 0x70, PT ;  /* 0x000000700400780c */ /* 0x000fc80003f64270 */
[C---:B------:R-:W-:Y:S02]  /*5f70*/  ISETP.GT.AND P4, PT, R3.reuse, RZ, P3 ;  /* 0x000000ff0300720c */ /* 0x040fe40001f84270 */
[----:B------:R-:W-:-:S03]  /*5f80*/  ISETP.GT.AND P3, PT, R3, 0x8, P3 ;  /* 0x000000080300780c */ /* 0x000fc60001f64270 */
[----:B------:R-:W-:Y:S01]  /*5f90*/  @P2 STG.E.U16 desc[UR38][R6.64+0xd2], R77 ;  /* 0x0000d24d06002986 */ /* 0x000fe2000c101526 */
[----:B------:R-:W-:-:S03]  /*5fa0*/  ISETP.GT.AND P2, PT, R4, 0x79, PT ;  /* 0x000000790400780c */ /* 0x000fc60003f44270 */
[----:B------:R-:W-:Y:S01]  /*5fb0*/  @P1 STG.E.U16 desc[UR38][R8.64+0xd0], R78 ;  /* 0x0000d04e08001986 */ /* 0x000fe2000c101526 */
[----:B------:R-:W-:-:S03]  /*5fc0*/  ISETP.GT.AND P1, PT, R4, 0x78, PT ;  /* 0x000000780400780c */ /* 0x000fc60003f24270 */
[----:B------:R-:W-:Y:S01]  /*5fd0*/  @P0 STG.E.U16 desc[UR38][R8.64+0xd2], R79 ;  /* 0x0000d24f08000986 */ /* 0x000fe2000c101526 */
[----:B------:R-:W-:-:S03]  /*5fe0*/  ISETP.GT.AND P0, PT, R4, 0x71, PT ;  /* 0x000000710400780c */ /* 0x000fc60003f04270 */
[----:B------:R-:W-:Y:S01]  /*5ff0*/  @P4 STG.E.U16 desc[UR38][R6.64+0xe0], R80 ;  /* 0x0000e05006004986 */ /* 0x000fe2000c101526 */
[C---:B------:R-:W-:Y:S02]  /*6000*/  ISETP.GT.AND P4, PT, R3.reuse, RZ, P0 ;  /* 0x000000ff0300720c */ /* 0x040fe40000784270 */
[----:B------:R-:W-:-:S11]  /*6010*/  ISETP.GT.AND P0, PT, R3, 0x8, P0 ;  /* 0x000000080300780c */ /* 0x000fd60000704270 */
[----:B------:R-:W-:Y:S02]  /*6020*/  @P4 IMAD.MOV.U32 R4, RZ, RZ, R6 ;  /* 0x000000ffff044224 */ /* 0x000fe400078e0006 */
[----:B------:R-:W-:-:S05]  /*6030*/  @P4 IMAD.MOV.U32 R5, RZ, RZ, R7 ;  /* 0x000000ffff054224 */ /* 0x000fca00078e0007 */
[----:B------:R0:W-:Y:S01]  /*6040*/  @P4 STG.E.U16 desc[UR38][R4.64+0xe2], R81 ;  /* 0x0000e25104004986 */ /* 0x0001e2000c101526 */
[C---:B------:R-:W-:Y:S02]  /*6050*/  ISETP.GT.AND P4, PT, R3.reuse, RZ, P2 ;  /* 0x000000ff0300720c */ /* 0x040fe40001784270 */
[----:B------:R-:W-:Y:S01]  /*6060*/  ISETP.GT.AND P2, PT, R3, 0x8, P2 ;  /* 0x000000080300780c */ /* 0x000fe20001744270 */
[----:B0-----:R-:W-:Y:S02]  /*6070*/  @P3 IMAD.MOV.U32 R4, RZ, RZ, R8 ;  /* 0x000000ffff043224 */ /* 0x001fe400078e0008 */
[----:B------:R-:W-:-:S05]  /*6080*/  @P3 IMAD.MOV.U32 R5, RZ, RZ, R9 ;  /* 0x000000ffff053224 */ /* 0x000fca00078e0009 */
[----:B------:R0:W-:Y:S01]  /*6090*/  @P3 STG.E.U16 desc[UR38][R4.64+0xe0], R82 ;  /* 0x0000e05204003986 */ /* 0x0001e2000c101526 */
[C---:B------:R-:W-:Y:S02]  /*60a0*/  ISETP.GT.AND P3, PT, R3.reuse, RZ, P1 ;  /* 0x000000ff0300720c */ /* 0x040fe40000f64270 */
[----:B------:R-:W-:Y:S01]  /*60b0*/  ISETP.GT.AND P1, PT, R3, 0x8, P1 ;  /* 0x000000080300780c */ /* 0x000fe20000f24270 */
[----:B0-----:R-:W-:Y:S02]  /*60c0*/  @P0 IMAD.MOV.U32 R4, RZ, RZ, R8 ;  /* 0x000000ffff040224 */ /* 0x001fe400078e0008 */
[----:B------:R-:W-:-:S05]  /*60d0*/  @P0 IMAD.MOV.U32 R5, RZ, RZ, R9 ;  /* 0x000000ffff050224 */ /* 0x000fca00078e0009 */
[----:B------:R0:W-:Y:S03]  /*60e0*/  @P0 STG.E.U16 desc[UR38][R4.64+0xe2], R83 ;  /* 0x0000e25304000986 */ /* 0x0001e6000c101526 */
[----:B0-----:R-:W-:Y:S02]  /*60f0*/  @P3 IMAD.MOV.U32 R4, RZ, RZ, R6 ;  /* 0x000000ffff043224 */ /* 0x001fe400078e0006 */
[----:B------:R-:W-:-:S05]  /*6100*/  @P3 IMAD.MOV.U32 R5, RZ, RZ, R7 ;  /* 0x000000ffff053224 */ /* 0x000fca00078e0007 */
[----:B------:R0:W-:Y:S04]  /*6110*/  @P3 STG.E.U16 desc[UR38][R4.64+0xf0], R84 ;  /* 0x0000f05404003986 */ /* 0x0001e8000c101526 */
[----:B------:R4:W-:Y:S01]  /*6120*/  @P4 STG.E.U16 desc[UR38][R6.64+0xf2], R85 ;  /* 0x0000f25506004986 */ /* 0x0009e2000c101526 */
[----:B0-----:R-:W-:Y:S02]  /*6130*/  @P1 IMAD.MOV.U32 R4, RZ, RZ, R8 ;  /* 0x000000ffff041224 */ /* 0x001fe400078e0008 */
[----:B------:R-:W-:-:S05]  /*6140*/  @P1 IMAD.MOV.U32 R5, RZ, RZ, R9 ;  /* 0x000000ffff051224 */ /* 0x000fca00078e0009 */
[----:B------:R4:W-:Y:S04]  /*6150*/  @P1 STG.E.U16 desc[UR38][R4.64+0xf0], R86 ;  /* 0x0000f05604001986 */ /* 0x0009e8000c101526 */
[----:B------:R4:W-:Y:S02]  /*6160*/  @P2 STG.E.U16 desc[UR38][R8.64+0xf2], R87 ;  /* 0x0000f25708002986 */ /* 0x0009e4000c101526 */
.L_x_158:
[----:B------:R-:W-:Y:S05]  /*6170*/  BSYNC B0 ;  /* 0x0000000000007941 */ /* 0x000fea0003800000 */
.L_x_32:
[----:B------:R-:W-:Y:S01]  /*6180*/  IADD3 R16, P0, R16, UR36, RZ ;  /* 0x0000002410107c10 */ /* 0x000fe2000ff1e0ff */
[----:B------:R-:W-:Y:S01]  /*6190*/  ULDC.64 UR4, c[0x0][0x650] ;  /* 0x0001940000047ab9 */ /* 0x000fe20000000a00 */
[----:B------:R-:W-:Y:S01]  /*61a0*/  PRMT R3, RZ, 0x7610, R3 ;  /* 0x00007610ff037816 */ /* 0x000fe20000000003 */
[----:B------:R-:W-:Y:S01]  /*61b0*/  IMAD.MOV.U32 R100, RZ, RZ, -0x1 ;  /* 0xffffffffff647424 */ /* 0x000fe200078e00ff */
[----:B------:R-:W-:Y:S01]  /*61c0*/  IADD3.X R17, R17, UR42, RZ, P0, !PT ;  /* 0x0000002a11117c10 */ /* 0x000fe200087fe4ff */
[----:B------:R-:W-:Y:S01]  /*61d0*/  IMAD.MOV.U32 R99, RZ, RZ, -0x1 ;  /* 0xffffffffff637424 */ /* 0x000fe200078e00ff */
[----:B------:R-:W-:-:S04]  /*61e0*/  ISETP.GE.U32.AND P0, PT, R16, UR4, PT ;  /* 0x0000000410007c0c */ /* 0x000fc8000bf06070 */
[----:B------:R-:W-:-:S13]  /*61f0*/  ISETP.GE.U32.AND.EX P0, PT, R17, UR5, PT, P0 ;  /* 0x0000000511007c0c */ /* 0x000fda000bf06100 */
[----:B------:R-:W-:Y:S05]  /*6200*/  @P0 BRA `(.L_x_159) ;  /* 0x00000004004c0947 */ /* 0x000fea0003800000 */
[----:B------:R-:W0:Y:S01]  /*6210*/  LDC.64 R10, c[0x0][0x628] ;  /* 0x00018a00ff0a7b82 */ /* 0x000e220000000a00 */
[----:B---3--:R-:W3:Y:S01]  /*6220*/  S2R R12, SR_CTAID.X ;  /* 0x00000000000c7919 */ /* 0x008ee20000002500 */
[----:B-12-4-:R-:W-:Y:S02]  /*6230*/  IMAD.MOV.U32 R8, RZ, RZ, R16 ;  /* 0x000000ffff087224 */ /* 0x016fe400078e0010 */
[----:B------:R-:W-:Y:S01]  /*6240*/  IMAD.MOV.U32 R9, RZ, RZ, R17 ;  /* 0x000000ffff097224 */ /* 0x000fe200078e0011 */
[----:B------:R-:W1:Y:S03]  /*6250*/  S2R R20, SR_CTAID.Y ;  /* 0x0000000000147919 */ /* 0x000e660000002600 */
[----:B------:R-:W2:Y:S08]  /*6260*/  LDC R0, c[0x0][0x630] ;  /* 0x00018c00ff007b82 */ /* 0x000eb00000000800 */
[----:B------:R-:W4:Y:S01]  /*6270*/  LDC.64 R14, c[0x0][0x620] ;  /* 0x00018800ff0e7b82 */ /* 0x000f220000000a00 */
[----:B0-----:R-:W-:-:S04]  /*6280*/  ISETP.NE.U32.AND P0, PT, R10, RZ, PT ;  /* 0x000000ff0a00720c */ /* 0x001fc80003f05070 */
[----:B------:R-:W-:-:S13]  /*6290*/  ISETP.NE.AND.EX P0, PT, R11, RZ, PT, P0 ;  /* 0x000000ff0b00720c */ /* 0x000fda0003f05300 */
[----:B-1234-:R-:W-:Y:S05]  /*62a0*/  @!P0 BRA `(.L_x_160) ;  /* 0x0000000000288947 */ /* 0x01efea0003800000 */
        /* <DEDUP_REMOVED lines=10> */
.L_x_160:
[-CC-:B------:R-:W-:Y:S01]  /*6350*/  SHF.R.U64 R99, R8, R0.reuse, R9.reuse ;  /* 0x0000000008637219 */ /* 0x180fe20000001209 */
[----:B------:R-:W0:Y:S01]  /*6360*/  LDC.64 R26, c[0x0][0x640] ;  /* 0x00019000ff1a7b82 */ /* 0x000e220000000a00 */
[----:B------:R-:W-:Y:S01]  /*6370*/  SHF.R.U32.HI R0, RZ, R0, R9 ;  /* 0x00000000ff007219 */ /* 0x000fe20000011609 */
[----:B------:R-:W-:Y:S01]  /*6380*/  ULDC UR4, c[0x0][0x150] ;  /* 0x0000540000047ab9 */ /* 0x000fe20000000800 */
[----:B------:R-:W-:Y:S02]  /*6390*/  IADD3 R3, P0, RZ, -R99, RZ ;  /* 0x80000063ff037210 */ /* 0x000fe40007f1e0ff */
[----:B------:R-:W-:-:S03]  /*63a0*/  I2FP.F32.U32 R7, R12 ;  /* 0x0000000c00077245 */ /* 0x000fc60000201000 */
[----:B------:R-:W1:Y:S01]  /*63b0*/  LDC R6, c[0x0][0x618] ;  /* 0x00018600ff067b82 */ /* 0x000e620000000800 */
[----:B------:R-:W-:Y:S02]  /*63c0*/  IMAD.X R5, RZ, RZ, ~R0, P0 ;  /* 0x000000ffff057224 */ /* 0x000fe400000e0e00 */
[----:B------:R-:W-:Y:S01]  /*63d0*/  FMUL R7, R7, UR4 ;  /* 0x0000000407077c20 */ /* 0x000fe20008400000 */
[----:B------:R-:W-:Y:S01]  /*63e0*/  ULDC UR4, c[0x0][0x154] ;  /* 0x0000550000047ab9 */ /* 0x000fe20000000800 */
[-C--:B------:R-:W-:Y:S02]  /*63f0*/  IMAD R0, R5, R14.reuse, RZ ;  /* 0x0000000e05007224 */ /* 0x080fe400078e02ff */
[C---:B------:R-:W-:Y:S01]  /*6400*/  IMAD.WIDE.U32 R4, R3.reuse, R14, R16 ;  /* 0x0000000e03047225 */ /* 0x040fe200078e0010 */
[----:B------:R-:W2:Y:S01]  /*6410*/  LDC R11, c[0x0][0x608] ;  /* 0x00018200ff0b7b82 */ /* 0x000ea20000000800 */
[----:B------:R-:W3:Y:S02]  /*6420*/  F2I.U32.TRUNC.NTZ R7, R7 ;  /* 0x0000000700077305 */ /* 0x000ee4000020f000 */
[----:B------:R-:W-:-:S04]  /*6430*/  IMAD R3, R3, R15, R0 ;  /* 0x0000000f03037224 */ /* 0x000fc800078e0200 */
[----:B------:R-:W-:Y:S01]  /*6440*/  IMAD.IADD R3, R5, 0x1, R3 ;  /* 0x0000000105037824 */ /* 0x000fe200078e0203 */
[----:B------:R-:W4:Y:S01]  /*6450*/  LDC R8, c[0x0][0x658] ;  /* 0x00019600ff087b82 */ /* 0x000f220000000800 */
[----:B------:R-:W-:Y:S02]  /*6460*/  I2FP.F32.U32 R5, R20 ;  /* 0x0000001400057245 */ /* 0x000fe40000201000 */
[----:B0-----:R-:W-:-:S04]  /*6470*/  ISETP.NE.U32.AND P0, PT, R26, RZ, PT ;  /* 0x000000ff1a00720c */ /* 0x001fc80003f05070 */
[----:B------:R-:W-:Y:S01]  /*6480*/  ISETP.NE.AND.EX P0, PT, R27, RZ, PT, P0 ;  /* 0x000000ff1b00720c */ /* 0x000fe20003f05300 */
[----:B------:R-:W0:Y:S01]  /*6490*/  LDC R9, c[0x0][0x144] ;  /* 0x00005100ff097b82 */ /* 0x000e220000000800 */
[-C--:B-1----:R-:W-:Y:S01]  /*64a0*/  SHF.R.U64 R13, R4, R6.reuse, R3 ;  /* 0x00000006040d7219 */ /* 0x082fe20000001203 */
[----:B---3--:R-:W-:Y:S01]  /*64b0*/  IMAD.MOV R7, RZ, RZ, -R7 ;  /* 0x000000ffff077224 */ /* 0x008fe200078e0a07 */
[----:B------:R-:W-:Y:S01]  /*64c0*/  SHF.R.U32.HI R0, RZ, R6, R3 ;  /* 0x00000006ff007219 */ /* 0x000fe20000011603 */
[----:B------:R-:W-:-:S04]  /*64d0*/  FMUL R6, R5, UR4 ;  /* 0x0000000405067c20 */ /* 0x000fc80008400000 */
[----:B------:R-:W1:Y:S01]  /*64e0*/  LDC R21, c[0x0][0x148] ;  /* 0x00005200ff157b82 */ /* 0x000e620000000800 */
[----:B------:R3:W0:Y:S01]  /*64f0*/  F2I.U32.TRUNC.NTZ R14, R6 ;  /* 0x00000006000e7305 */ /* 0x000622000020f000 */
[-CC-:B--2---:R-:W-:Y:S02]  /*6500*/  SHF.R.U64 R10, R13, R11.reuse, R0.reuse ;  /* 0x0000000b0d0a7219 */ /* 0x184fe40000001200 */
[----:B------:R-:W-:-:S04]  /*6510*/  SHF.R.U32.HI R3, RZ, R11, R0 ;  /* 0x0000000bff037219 */ /* 0x000fc80000011600 */
[----:B-----5:R-:W2:Y:S01]  /*6520*/  LDC R24, c[0x0][0x648] ;  /* 0x00019200ff187b82 */ /* 0x020ea20000000800 */
[-CC-:B----4-:R-:W-:Y:S02]  /*6530*/  SHF.R.U64 R15, R10, R8.reuse, R3.reuse ;  /* 0x000000080a0f7219 */ /* 0x190fe40000001203 */
[----:B------:R-:W-:-:S03]  /*6540*/  SHF.R.U32.HI R5, RZ, R8, R3 ;  /* 0x00000008ff057219 */ /* 0x000fc60000011603 */
[----:B------:R-:W-:Y:S02]  /*6550*/  IMAD.MOV.U32 R4, RZ, RZ, R15 ;  /* 0x000000ffff047224 */ /* 0x000fe400078e000f */
[----:B------:R-:W4:Y:S01]  /*6560*/  LDC R28, c[0x0][0x638] ;  /* 0x00018e00ff1c7b82 */ /* 0x000f220000000800 */
[----:B0-----:R-:W-:-:S07]  /*6570*/  IMAD R25, R9, R7, R12 ;  /* 0x0000000709197224 */ /* 0x001fce00078e020c */
[----:B------:R-:W0:Y:S08]  /*6580*/  LDC R29, c[0x0][0x610] ;  /* 0x00018400ff1d7b82 */ /* 0x000e300000000800 */
[----:B------:R-:W0:Y:S01]  /*6590*/  LDC R30, c[0x0][0x600] ;  /* 0x00018000ff1e7b82 */ /* 0x000e220000000800 */
[----:B-1-3--:R-:W-:Y:S05]  /*65a0*/  @!P0 BRA `(.L_x_161) ;  /* 0x0000000000288947 */ /* 0x00afea0003800000 */
[----:B------:R-:W1:Y:S02]  /*65b0*/  LDC R0, c[0x0][0x64c] ;  /* 0x00019300ff007b82 */ /* 0x000e640000000800 */
[----:B-1----:R-:W-:-:S05]  /*65c0*/  IADD3 R3, P0, R15, R0, RZ ;  /* 0x000000000f037210 */ /* 0x002fca0007f1e0ff */
        /* <DEDUP_REMOVED lines=8> */
.L_x_161:
[----:B------:R-:W-:Y:S01]  /*6650*/  ISETP.NE.AND P0, PT, R2, 0x1, PT ;  /* 0x000000010200780c */ /* 0x000fe20003f05270 */
[----:B------:R-:W-:Y:S01]  /*6660*/  IMAD.MOV R14, RZ, RZ, -R14 ;  /* 0x000000ffff0e7224 */ /* 0x000fe200078e0a0e */
[----:B--2---:R-:W-:Y:S02]  /*6670*/  SHF.R.U64 R0, R4, R24, R5 ;  /* 0x0000001804007219 */ /* 0x004fe40000001205 */
[----:B------:R-:W-:Y:S02]  /*6680*/  LOP3.LUT R3, R10, R97, RZ, 0xc0, !PT ;  /* 0x000000610a037212 */ /* 0x000fe400078ec0ff */
[----:B------:R-:W-:Y:S01]  /*6690*/  LOP3.LUT R6, R13, R96, RZ, 0xc0, !PT ;  /* 0x000000600d067212 */ /* 0x000fe200078ec0ff */
[----:B------:R-:W-:Y:S02]  /*66a0*/  IMAD.MOV R4, RZ, RZ, -R0 ;  /* 0x000000ffff047224 */ /* 0x000fe400078e0a00 */
[----:B------:R-:W-:Y:S02]  /*66b0*/  IMAD R0, R92, R0, R3 ;  /* 0x000000005c007224 */ /* 0x000fe400078e0203 */
[----:B----4-:R-:W-:-:S02]  /*66c0*/  IMAD R3, R4, R28, R15 ;  /* 0x0000001c04037224 */ /* 0x010fc400078e020f */
[----:B------:R-:W-:Y:S02]  /*66d0*/  @P0 IMAD R25, R21, R14, R20 ;  /* 0x0000000e15190224 */ /* 0x000fe400078e0214 */
[----:B0-----:R-:W-:Y:S02]  /*66e0*/  IMAD R5, R3, R30, R6 ;  /* 0x0000001e03057224 */ /* 0x001fe400078e0206 */
[----:B------:R-:W-:Y:S02]  /*66f0*/  IMAD R0, R0, R29, R25 ;  /* 0x0000001d00007224 */ /* 0x000fe400078e0219 */
[----:B------:R-:W-:-:S03]  /*6700*/  IMAD.MOV.U32 R4, RZ, RZ, 0x1 ;  /* 0x00000001ff047424 */ /* 0x000fc600078e00ff */
[----:B------:R-:W-:Y:S02]  /*6710*/  SEL R100, R5, R0, !P0 ;  /* 0x0000000005647207 */ /* 0x000fe40004000000 */
[----:B------:R-:W-:Y:S02]  /*6720*/  PRMT R3, R4, 0x7610, R3 ;  /* 0x0000761004037816 */ /* 0x000fe40000000003 */
[----:B------:R-:W-:-:S07]  /*6730*/  SEL R0, R0, R5, !P0 ;  /* 0x0000000500007207 */ /* 0x000fce0004000000 */
.L_x_159:
[----:B------:R-:W-:Y:S01]  /*6740*/  LOP3.LUT P0, RZ, R3, 0xff, RZ, 0xc0, !PT ;  /* 0x000000ff03ff7812 */ /* 0x000fe2000780c0ff */
[----:B------:R-:W-:Y:S01]  /*6750*/  UIMAD.WIDE.U32 UR4, UR41, -0x33333333, URZ ;  /* 0xcccccccd290478a5 */ /* 0x000fe2000f8e003f */
[----:B------:R-:W-:-:S03]  /*6760*/  IMAD.MOV.U32 R101, RZ, RZ, R0 ;  /* 0x000000ffff657224 */ /* 0x000fc600078e0000 */
[----:B------:R-:W-:-:S04]  /*6770*/  USHF.R.U32.HI UR4, URZ, 0x2, UR5 ;  /* 0x000000023f047899 */ /* 0x000fc80008011605 */
[----:B------:R-:W-:-:S04]  /*6780*/  UIMAD UR41, UR4, -0x5, UR41 ;  /* 0xfffffffb042978a4 */ /* 0x000fc8000f8e0229 */
[----:B------:R-:W-:Y:S08]  /*6790*/  @P0 BRA `(.L_x_162) ;  /* 0xffffffac00240947 */ /* 0x000ff0000383ffff */
[----:B------:R-:W-:Y:S05]  /*67a0*/  EXIT ;  /* 0x000000000000794d */ /* 0x000fea0003800000 */
.L_x_7:
        /* <DEDUP_REMOVED lines=26> */
.L_x_164:
[----:B------:R-:W0:Y:S01]  /*6950*/  LDC.64 R28, c[0x0][0x640] ;  /* 0x00019000ff1c7b82 */ /* 0x000e220000000a00 */
[-CC-:B------:R-:W-:Y:S01]  /*6960*/  SHF.R.U64 R22, R14, R6.reuse, R15.reuse ;  /* 0x000000060e167219 */ /* 0x180fe2000000120f */
[----:B------:R-:W-:Y:S01]  /*6970*/  IMAD.MOV.U32 R30, RZ, RZ, 0x1 ;  /* 0x00000001ff1e7424 */ /* 0x000fe200078e00ff */
[----:B------:R-:W-:Y:S02]  /*6980*/  SHF.R.U32.HI R6, RZ, R6, R15 ;  /* 0x00000006ff067219 */ /* 0x000fe4000001160f */
[----:B------:R-:W-:-:S03]  /*6990*/  IADD3 R13, P0, RZ, -R22, RZ ;  /* 0x80000016ff0d7210 */ /* 0x000fc60007f1e0ff */
[----:B------:R-:W1:Y:S02]  /*69a0*/  LDC R12, c[0x0][0x618] ;  /* 0x00018600ff0c7b82 */ /* 0x000e640000000800 */
[----:B------:R-:W-:-:S04]  /*69b0*/  IMAD.X R11, RZ, RZ, ~R6, P0 ;  /* 0x000000ffff0b7224 */ /* 0x000fc800000e0e06 */
[-C--:B------:R-:W-:Y:S02]  /*69c0*/  IMAD R6, R11, R24.reuse, RZ ;  /* 0x000000180b067224 */ /* 0x080fe400078e02ff */
[----:B------:R-:W2:Y:S01]  /*69d0*/  LDC R14, c[0x0][0x608] ;  /* 0x00018200ff0e7b82 */ /* 0x000ea20000000800 */
[----:B------:R-:W-:-:S04]  /*69e0*/  IMAD.WIDE.U32 R10, R13, R24, R16 ;  /* 0x000000180d0a7225 */ /* 0x000fc800078e0010 */
[----:B------:R-:W-:-:S03]  /*69f0*/  IMAD R13, R13, R25, R6 ;  /* 0x000000190d0d7224 */ /* 0x000fc600078e0206 */
[----:B------:R-:W3:Y:S01]  /*6a00*/  LDC R27, c[0x0][0x658] ;  /* 0x00019600ff1b7b82 */ /* 0x000ee20000000800 */
[----:B------:R-:W-:Y:S01]  /*6a10*/  IMAD.IADD R11, R11, 0x1, R13 ;  /* 0x000000010b0b7824 */ /* 0x000fe200078e020d */
[----:B0-----:R-:W-:-:S04]  /*6a20*/  ISETP.NE.U32.AND P0, PT, R28, RZ, PT ;  /* 0x000000ff1c00720c */ /* 0x001fc80003f05070 */
[----:B------:R-:W-:Y:S02]  /*6a30*/  ISETP.NE.AND.EX P0, PT, R29, RZ, PT, P0 ;  /* 0x000000ff1d00720c */ /* 0x000fe40003f05300 */
[----:B------:R-:W0:Y:S01]  /*6a40*/  LDC R24, c[0x0][0x600] ;  /* 0x00018000ff187b82 */ /* 0x000e220000000800 */
[-CC-:B-1----:R-:W-:Y:S01]  /*6a50*/  SHF.R.U64 R8, R10, R12.reuse, R11.reuse ;  /* 0x0000000c0a087219 */ /* 0x182fe2000000120b */
[----:B------:R-:W-:Y:S01]  /*6a60*/  IMAD.MOV.U32 R10, RZ, RZ, -0x1 ;  /* 0xffffffffff0a7424 */ /* 0x000fe200078e00ff */
[----:B------:R-:W-:-:S05]  /*6a70*/  SHF.R.U32.HI R11, RZ, R12, R11 ;  /* 0x0000000cff0b7219 */ /* 0x000fca000001160b */
[----:B------:R-:W1:Y:S01]  /*6a80*/  LDC R25, c[0x0][0x648] ;  /* 0x00019200ff197b82 */ /* 0x000e620000000800 */
[-CC-:B--2---:R-:W-:Y:S02]  /*6a90*/  SHF.R.U64 R21, R8, R14.reuse, R11.reuse ;  /* 0x0000000e08157219 */ /* 0x184fe4000000120b */
[----:B------:R-:W-:-:S05]  /*6aa0*/  SHF.R.U32.HI R6, RZ, R14, R11 ;  /* 0x0000000eff067219 */ /* 0x000fca000001160b */
[----:B------:R-:W2:Y:S01]  /*6ab0*/  LDC R26, c[0x0][0x638] ;  /* 0x00018e00ff1a7b82 */ /* 0x000ea20000000800 */
[-C--:B---3--:R-:W-:Y:S02]  /*6ac0*/  SHF.L.U32 R10, R10, R27.reuse, RZ ;  /* 0x0000001b0a0a7219 */ /* 0x088fe400000006ff */
[-CC-:B------:R-:W-:Y:S02]  /*6ad0*/  SHF.R.U64 R23, R21, R27.reuse, R6.reuse ;  /* 0x0000001b15177219 */ /* 0x180fe40000001206 */
[----:B------:R-:W-:Y:S02]  /*6ae0*/  LOP3.LUT R32, RZ, R10, RZ, 0x33, !PT ;  /* 0x0000000aff207212 */ /* 0x000fe400078e33ff */
[----:B------:R-:W-:Y:S01]  /*6af0*/  SHF.R.U32.HI R11, RZ, R27, R6 ;  /* 0x0000001bff0b7219 */ /* 0x000fe20000011606 */
[----:B------:R-:W3:Y:S01]  /*6b00*/  LDC R31, c[0x0][0x610] ;  /* 0x00018400ff1f7b82 */ /* 0x000ee20000000800 */
[----:B------:R-:W-:Y:S01]  /*6b10*/  IMAD.MOV.U32 R10, RZ, RZ, R23 ;  /* 0x000000ffff0a7224 */ /* 0x000fe200078e0017 */
[----:B------:R-:W-:Y:S06]  /*6b20*/  @!P0 BRA `(.L_x_165) ;  /* 0x0000000000288947 */ /* 0x000fec0003800000 */
        /* <DEDUP_REMOVED lines=10> */
.L_x_165:
[----:B------:R-:W-:Y:S02]  /*6bd0*/  ISETP.NE.AND P0, PT, R2, 0x1, PT ;  /* 0x000000010200780c */ /* 0x000fe40003f05270 */
[----:B-1----:R-:W-:Y:S01]  /*6be0*/  SHF.R.U64 R6, R10, R25, R11 ;  /* 0x000000190a067219 */ /* 0x002fe2000000120b */
[----:B0-----:R-:W-:Y:S01]  /*6bf0*/  VIADD R11, R24, 0xffffffff ;  /* 0xffffffff180b7836 */ /* 0x001fe20000000000 */
[----:B------:R-:W-:Y:S02]  /*6c00*/  SHF.L.U32 R30, R30, R27, RZ ;  /* 0x0000001b1e1e7219 */ /* 0x000fe400000006ff */
[----:B------:R-:W-:Y:S01]  /*6c10*/  LOP3.LUT R5, R21, R32, RZ, 0xc0, !PT ;  /* 0x0000002015057212 */ /* 0x000fe200078ec0ff */
[----:B------:R-:W-:-:S04]  /*6c20*/  IMAD.MOV R10, RZ, RZ, -R6 ;  /* 0x000000ffff0a7224 */ /* 0x000fc800078e0a06 */
[----:B------:R-:W-:Y:S01]  /*6c30*/  IMAD R6, R30, R6, R5 ;  /* 0x000000061e067224 */ /* 0x000fe200078e0205 */
[----:B------:R-:W-:Y:S01]  /*6c40*/  LOP3.LUT R5, R8, R11, RZ, 0xc0, !PT ;  /* 0x0000000b08057212 */ /* 0x000fe200078ec0ff */
[----:B------:R-:W-:Y:S02]  /*6c50*/  @P0 IMAD R7, R9, R20, R4 ;  /* 0x0000001409070224 */ /* 0x000fe400078e0204 */
[----:B--2---:R-:W-:Y:S02]  /*6c60*/  IMAD R4, R10, R26, R23 ;  /* 0x0000001a0a047224 */ /* 0x004fe400078e0217 */
[----:B---3--:R-:W-:Y:S02]  /*6c70*/  IMAD R7, R6, R31, R7 ;  /* 0x0000001f06077224 */ /* 0x008fe400078e0207 */
[----:B------:R-:W-:Y:S02]  /*6c80*/  IMAD R4, R4, R24, R5 ;  /* 0x0000001804047224 */ /* 0x000fe400078e0205 */
[----:B------:R-:W-:-:S02]  /*6c90*/  IMAD.MOV.U32 R8, RZ, RZ, 0x1 ;  /* 0x00000001ff087424 */ /* 0x000fc400078e00ff */
[----:B------:R-:W-:Y:S01]  /*6ca0*/  IMAD.MOV.U32 R6, RZ, RZ, R22 ;  /* 0x000000ffff067224 */ /* 0x000fe200078e0016 */
[----:B------:R-:W-:Y:S02]  /*6cb0*/  SEL R19, R4, R7, !P0 ;  /* 0x0000000704137207 */ /* 0x000fe40004000000 */
[----:B------:R-:W-:-:S07]  /*6cc0*/  SEL R21, R7, R4, !P0 ;  /* 0x0000000407157207 */ /* 0x000fce0004000000 */
.L_x_163:
[----:B------:R-:W-:-:S08]  /*6cd0*/  NOP ;  /* 0x0000000000007918 */ /* 0x000fd00000000000 */
[----:B------:R-:W0:-:S00]  /*6ce0*/  USETMAXREG.DEALLOC.CTAPOOL 0x28 ;  /* 0x00000028000079c8 */ /* 0x000e0000080e0500 */
[----:B0-----:R-:W-:-:S13]  /*6cf0*/  ISETP.NE.AND P0, PT, R3, RZ, PT ;  /* 0x000000ff0300720c */ /* 0x001fda0003f05270 */
[----:B------:R-:W-:Y:S05]  /*6d00*/  @P0 EXIT ;  /* 0x000000000000094d */ /* 0x000fea0003800000 */
[----:B------:R-:W-:Y:S01]  /*6d10*/  LOP3.LUT P0, RZ, R8, 0xff, RZ, 0xc0, !PT ;  /* 0x000000ff08ff7812 */ /* 0x000fe2000780c0ff */
[----:B------:R-:W-:Y:S02]  /*6d20*/  IMAD.MOV.U32 R3, RZ, RZ, 0x1 ;  /* 0x00000001ff037424 */ /* 0x000fe400078e00ff */
[----:B------:R-:W-:-:S10]  /*6d30*/  IMAD.MOV.U32 R8, RZ, RZ, RZ ;  /* 0x000000ffff087224 */ /* 0x000fd400078e00ff */
[----:B------:R-:W-:Y:S05]  /*6d40*/  @!P0 BRA `(.L_x_166) ;  /* 0x0000000c00448947 */ /* 0x000fea0003800000 */
[----:B------:R-:W0:Y:S01]  /*6d50*/  LDC R3, c[0x0][0x28c] ;  /* 0x0000a300ff037b82 */ /* 0x000e220000000800 */
[----:B------:R-:W-:Y:S01]  /*6d60*/  ULDC UR5, c[0x0][0x658] ;  /* 0x0001960000057ab9 */ /* 0x000fe20000000800 */
[----:B------:R-:W-:Y:S01]  /*6d70*/  UMOV UR6, 0xffffffff ;  /* 0xffffffff00067882 */ /* 0x000fe20000000000 */
[----:B------:R-:W-:Y:S01]  /*6d80*/  BSSY B0, `(.L_x_166) ;  /* 0x00000cd000007945 */ /* 0x000fe20003800000 */
[----:B------:R-:W-:Y:S01]  /*6d90*/  USHF.L.U32 UR6, UR6, UR5, URZ ;  /* 0x0000000506067299 */ /* 0x000fe2000800063f */
[----:B------:R-:W-:Y:S01]  /*6da0*/  IMAD.MOV.U32 R10, RZ, RZ, 0x1 ;  /* 0x00000001ff0a7424 */ /* 0x000fe200078e00ff */
[----:B------:R-:W-:Y:S01]  /*6db0*/  LOP3.LUT R9, R18, 0x2, RZ, 0xfc, !PT ;  /* 0x0000000212097812 */ /* 0x000fe200078efcff */
[----:B------:R-:W-:Y:S01]  /*6dc0*/  IMAD.MOV.U32 R8, RZ, RZ, RZ ;  /* 0x000000ffff087224 */ /* 0x000fe200078e00ff */
[----:B------:R-:W1:Y:S01]  /*6dd0*/  S2UR UR8, SR_CgaCtaId ;  /* 0x00000000000879c3 */ /* 0x000e620000008800 */
[----:B------:R-:W-:Y:S01]  /*6de0*/  ULDC UR4, c[0x0][0x600] ;  /* 0x0001800000047ab9 */ /* 0x000fe20000000800 */
[----:B------:R-:W-:Y:S01]  /*6df0*/  UMOV UR7, 0x1 ;  /* 0x0000000100077882 */ /* 0x000fe20000000000 */
[----:B------:R-:W-:-:S02]  /*6e00*/  UIADD3 UR4, UR4, -0x1, URZ ;  /* 0xffffffff04047890 */ /* 0x000fc4000fffe03f */
[----:B------:R-:W-:Y:S02]  /*6e10*/  USHF.L.U32 UR21, UR7, UR5, URZ ;  /* 0x0000000507157299 */ /* 0x000fe4000800063f */
[----:B------:R-:W-:Y:S01]  /*6e20*/  ULOP3.LUT UR13, URZ, UR6, URZ, 0x33, !UPT ;  /* 0x000000063f0d7292 */ /* 0x000fe2000f8e333f */
[----:B------:R-:W-:Y:S01]  /*6e30*/  ULDC.64 UR30, c[0x0][0x198] ;  /* 0x00006600001e7ab9 */ /* 0x000fe20000000a00 */
[----:B0-----:R-:W-:-:S05]  /*6e40*/  VIADD R3, R3, 0x3f ;  /* 0x0000003f03037836 */ /* 0x001fca0000000000 */
[----:B------:R-:W-:Y:S01]  /*6e50*/  SHF.R.S32.HI R4, RZ, 0x1f, R3 ;  /* 0x0000001fff047819 */ /* 0x000fe20000011403 */
[----:B-1----:R-:W-:-:S03]  /*6e60*/  IMAD.U32 R12, RZ, RZ, UR8 ;  /* 0x00000008ff0c7e24 */ /* 0x002fc6000f8e00ff */
[----:B------:R-:W-:Y:S01]  /*6e70*/  LEA.HI R4, R4, R3, RZ, 0x6 ;  /* 0x0000000304047211 */ /* 0x000fe200078f30ff */
[----:B------:R-:W-:-:S03]  /*6e80*/  IMAD.MOV.U32 R3, RZ, RZ, 0x1 ;  /* 0x00000001ff037424 */ /* 0x000fc600078e00ff */
[----:B------:R-:W-:-:S05]  /*6e90*/  SHF.R.S32.HI R11, RZ, 0x6, R4 ;  /* 0x00000006ff0b7819 */ /* 0x000fca0000011404 */
[----:B------:R-:W-:-:S07]  /*6ea0*/  VIADD R13, R11, 0x1 ;  /* 0x000000010b0d7836 */ /* 0x000fce0000000000 */
.L_x_177:
[----:B------:R-:W-:-:S03]  /*6eb0*/  UMOV UR5, 0xffffffff ;  /* 0xffffffff00057882 */ /* 0x000fc60000000000 */
[----:B------:R-:W-:Y:S05]  /*6ec0*/  BRA.DIV UR5, `(.L_x_167) ;  /* 0x0000000e05f07947 */ /* 0x000fea000b800000 */
[----:B------:R-:W-:-:S13]  /*6ed0*/  ELECT P6, URZ, PT ;  /* 0x00000000003f782f */ /* 0x000fda00038c0000 */
.L_x_189:
[----:B------:R-:W-:Y:S04]  /*6ee0*/  BSSY B1, `(.L_x_168) ;  /* 0x0000044000017945 */ /* 0x000fe80003800000 */
[----:B------:R-:W-:Y:S05]  /*6ef0*/  @!P6 BRA `(.L_x_169) ;  /* 0x000000040008e947 */ /* 0x000fea0003800000 */
[----:B------:R-:W0:Y:S02]  /*6f00*/  LDC R4, c[0x0][0x28c] ;  /* 0x0000a300ff047b82 */ /* 0x000e240000000800 */
[----:B0-----:R-:W-:-:S13]  /*6f10*/  ISETP.GE.AND P0, PT, R4, 0x1, PT ;  /* 0x000000010400780c */ /* 0x001fda0003f06270 */
[----:B------:R-:W-:Y:S05]  /*6f20*/  @!P0 BRA `(.L_x_169) ;  /* 0x0000000000fc8947 */ /* 0x000fea0003800000 */
[----:B------:R-:W-:Y:S02]  /*6f30*/  IMAD R21, R21, 0x8, R12 ;  /* 0x0000000815157824 */ /* 0x000fe400078e020c */
[----:B------:R-:W-:Y:S02]  /*6f40*/  IMAD.SHL.U32 R19, R19, 0x80, RZ ;  /* 0x0000008013137824 */ /* 0x000fe400078e00ff */
[----:B------:R-:W-:Y:S02]  /*6f50*/  IMAD.MOV.U32 R22, RZ, RZ, RZ ;  /* 0x000000ffff167224 */ /* 0x000fe400078e00ff */
[----:B------:R-:W-:Y:S02]  /*6f60*/  IMAD.MOV.U32 R4, RZ, RZ, R13 ;  /* 0x000000ffff047224 */ /* 0x000fe400078e000d */
[----:B------:R-:W-:Y:S02]  /*6f70*/  IMAD.MOV.U32 R5, RZ, RZ, R3 ;  /* 0x000000ffff057224 */ /* 0x000fe400078e0003 */
[----:B------:R-:W-:-:S02]  /*6f80*/  IMAD.MOV.U32 R7, RZ, RZ, R8 ;  /* 0x000000ffff077224 */ /* 0x000fc400078e0008 */
[----:B------:R-:W-:Y:S02]  /*6f90*/  IMAD.SHL.U32 R21, R21, 0x10, RZ ;  /* 0x0000001015157824 */ /* 0x000fe400078e00ff */
[----:B------:R-:W-:-:S07]  /*6fa0*/  VIADD R24, R19, 0x40 ;  /* 0x0000004013187836 */ /* 0x000fce0000000000 */
.L_x_172:
[----:B------:R-:W0:Y:S01]  /*6fb0*/  S2UR UR5, SR_CgaCtaId ;  /* 0x00000000000579c3 */ /* 0x000e220000008800 */
[----:B------:R-:W-:Y:S02]  /*6fc0*/  MOV R15, 0x400 ;  /* 0x00000400000f7802 */ /* 0x000fe40000000f00 */
[----:B------:R-:W-:Y:S02]  /*6fd0*/  SHF.L.U32 R14, R5, 0x1f, RZ ;  /* 0x0000001f050e7819 */ /* 0x000fe400000006ff */
[----:B------:R-:W-:Y:S01]  /*6fe0*/  ISETP.NE.AND P1, PT, R0, RZ, PT ;  /* 0x000000ff0000720c */ /* 0x000fe20003f25270 */
[----:B0-----:R-:W-:-:S05]  /*6ff0*/  IMAD.U32 R12, RZ, RZ, UR5 ;  /* 0x00000005ff0c7e24 */ /* 0x001fca000f8e00ff */
[----:B------:R-:W-:-:S07]  /*7000*/  LEA R20, R12, R15, 0x18 ;  /* 0x0000000f0c147211 */ /* 0x000fce00078ec0ff */
[----:B------:R-:W0:Y:S01]  /*7010*/  @!P1 LDC R15, c[0x0][0x500] ;  /* 0x00014000ff0f9b82 */ /* 0x000e220000000800 */
[----:B------:R-:W-:-:S04]  /*7020*/  IMAD R23, R7, 0x8, R20 ;  /* 0x0000000807177824 */ /* 0x000fc800078e0214 */
[----:B------:R-:W1:Y:S02]  /*7030*/  SYNCS.PHASECHK.TRANS64.TRYWAIT P0, [R23+URZ+0x28], R14 ;  /* 0x0000280e170075a7 */ /* 0x000e64000800017f */
[----:B-1----:R-:W-:Y:S05]  /*7040*/  @!P0 BRA `(.L_x_170) ;  /* 0x0000000c00b08947 */ /* 0x002fea0003800000 */
.L_x_190:
[----:B-1----:R-:W-:Y:S01]  /*7050*/  PRMT R14, R9, 0x9910, RZ ;  /* 0x00009910090e7816 */ /* 0x002fe200000000ff */
[----:B0-----:R0:W-:Y:S03]  /*7060*/  @!P1 SYNCS.ARRIVE.TRANS64 RZ, [R23+URZ], R15 ;  /* 0x0000000f17ff99a7 */ /* 0x0011e6000800003f */
[----:B------:R-:W-:-:S13]  /*7070*/  ISETP.NE.AND P0, PT, R14, 0x2, PT ;  /* 0x000000020e00780c */ /* 0x000fda0003f05270 */
[----:B0-----:R-:W-:Y:S05]  /*7080*/  @P0 BRA `(.L_x_171) ;  /* 0x0000000000040947 */ /* 0x001fea0003800000 */
[----:B------:R-:W-:Y:S01]  /*7090*/  BPT.TRAP 0x1 ;  /* 0x000000040000795c */ /* 0x000fe20000300000 */
.L_x_171:
[----:B------:R-:W-:Y:S01]  /*70a0*/  IMAD R14, R7, 0x8, R12 ;  /* 0x00000008070e7824 */ /* 0x000fe200078e020c */
[----:B------:R-:W-:Y:S01]  /*70b0*/  R2UR UR27, R22 ;  /* 0x00000000161b72ca */ /* 0x000fe200000e0000 */
[----:B------:R-:W-:Y:S01]  /*70c0*/  VIADD R4, R4, 0xffffffff ;  /* 0xffffffff04047836 */ /* 0x000fe20000000000 */
[----:B------:R-:W-:Y:S01]  /*70d0*/  R2UR UR9, R23 ;  /* 0x00000000170972ca */ /* 0x000fe200000e0000 */
[----:B------:R-:W-:Y:S01]  /*70e0*/  IMAD.SHL.U32 R14, R14, 0x400, RZ ;  /* 0x000004000e0e7824 */ /* 0x000fe200078e00ff */
[----:B------:R-:W-:Y:S01]  /*70f0*/  R2UR UR12, R6 ;  /* 0x00000000060c72ca */ /* 0x000fe200000e0000 */
[----:B------:R-:W-:Y:S01]  /*7100*/  UIADD3 UR6, UP0, UR30, 0xf0, URZ ;  /* 0x000000f01e067890 */ /* 0x000fe2000ff1e03f */
[----:B------:R-:W-:Y:S01]  /*7110*/  R2UR UR11, R21 ;  /* 0x00000000150b72ca */ /* 0x000fe200000e0000 */
[--C-:B------:R-:W-:Y:S01]  /*7120*/  IMAD R14, R14, 0x2, R20.reuse ;  /* 0x000000020e0e7824 */ /* 0x100fe200078e0214 */
[----:B------:R-:W-:Y:S01]  /*7130*/  UIADD3 UR32, UP1, UR30, 0x1f0, URZ ;  /* 0x000001f01e207890 */ /* 0x000fe2000ff3e03f */
[----:B------:R-:W-:Y:S01]  /*7140*/  IMAD R20, R7, 0x4000, R20 ;  /* 0x0000400007147824 */ /* 0x000fe200078e0214 */
[----:B------:R-:W-:Y:S01]  /*7150*/  R2UR UR26, R19 ;  /* 0x00000000131a72ca */ /* 0x000fe200000e0000 */
[----:B------:R-:W-:Y:S01]  /*7160*/  UIADD3.X UR7, URZ, UR31, URZ, UP0, !UPT ;  /* 0x0000001f3f077290 */ /* 0x000fe200087fe43f */
[----:B------:R-:W-:Y:S01]  /*7170*/  R2UR UR5, R14 ;  /* 0x000000000e0572ca */ /* 0x000fe200000e0000 */
[----:B------:R-:W-:Y:S01]  /*7180*/  UIADD3.X UR33, URZ, UR31, URZ, UP1, !UPT ;  /* 0x0000001f3f217290 */ /* 0x000fe20008ffe43f */
[----:B------:R-:W-:Y:S01]  /*7190*/  R2UR UR16, R20 ;  /* 0x00000000141072ca */ /* 0x000fe200000e0000 */
[----:B------:R-:W-:Y:S01]  /*71a0*/  VIADD R7, R7, 0x1 ;  /* 0x0000000107077836 */ /* 0x000fe20000000000 */
[----:B------:R-:W-:Y:S01]  /*71b0*/  R2UR UR18, R24 ;  /* 0x00000000181272ca */ /* 0x000fe200000e0000 */
[----:B------:R-:W-:Y:S01]  /*71c0*/  UMOV UR22, 0xff0000 ;  /* 0x00ff000000167882 */ /* 0x000fe20000000000 */
[----:B------:R-:W-:Y:S01]  /*71d0*/  ISETP.GT.AND P1, PT, R4, 0x1, PT ;  /* 0x000000010400780c */ /* 0x000fe20003f24270 */
[----:B------:R-:W-:Y:S01]  /*71e0*/  UMOV UR14, 0x0 ;  /* 0x00000000000e7882 */ /* 0x000fe20000000000 */
[----:B------:R-:W-:Y:S01]  /*71f0*/  ISETP.NE.AND P0, PT, R7, 0x5, PT ;  /* 0x000000050700780c */ /* 0x000fe20003f05270 */
[----:B------:R-:W-:Y:S01]  /*7200*/  UMOV UR15, 0x10000000 ;  /* 0x10000000000f7882 */ /* 0x000fe20000000000 */
[----:B------:R-:W-:Y:S01]  /*7210*/  UMOV UR10, UR27 ;  /* 0x0000001b000a7c82 */ /* 0x000fe20008000000 */
[----:B------:R-:W-:Y:S01]  /*7220*/  UMOV UR25, UR9 ;  /* 0x0000000900197c82 */ /* 0x000fe20008000000 */
[----:B------:R-:W-:Y:S01]  /*7230*/  UMOV UR28, UR12 ;  /* 0x0000000c001c7c82 */ /* 0x000fe20008000000 */
[----:B------:R-:W-:Y:S01]  /*7240*/  UIADD3 UR8, UR5, 0x100, URZ ;  /* 0x0000010005087890 */ /* 0x000fe2000fffe03f */
[----:B------:R-:W-:Y:S01]  /*7250*/  SEL R14, RZ, 0x1, P0 ;  /* 0x00000001ff0e7807 */ /* 0x000fe20000000000 */
[----:B------:R-:W-:Y:S01]  /*7260*/  UIADD3 UR24, UR16, 0x14100, URZ ;  /* 0x0001410010187890 */ /* 0x000fe2000fffe03f */
[----:B------:R-:W-:Y:S01]  /*7270*/  VIADD R22, R22, 0x40 ;  /* 0x0000004016167836 */ /* 0x000fe20000000000 */
[----:B------:R-:W-:Y:S01]  /*7280*/  UIADD3 UR16, UR16, 0x16100, URZ ;  /* 0x0001610010107890 */ /* 0x000fe2000fffe03f */
[----:B------:R-:W-:Y:S01]  /*7290*/  LOP3.LUT R5, R5, R14, RZ, 0x3c, !PT ;  /* 0x0000000e05057212 */ /* 0x000fe200078e3cff */
[----:B------:R-:W-:Y:S01]  /*72a0*/  UMOV UR17, UR9 ;  /* 0x0000000900117c82 */ /* 0x000fe20008000000 */
[----:B------:R-:W-:Y:S01]  /*72b0*/  UMOV UR19, UR27 ;  /* 0x0000001b00137c82 */ /* 0x000fe20008000000 */
[----:B------:R-:W-:Y:S01]  /*72c0*/  UMOV UR20, UR12 ;  /* 0x0000000c00147c82 */ /* 0x000fe20008000000 */
[----:B------:R0:W-:Y:S01]  /*72d0*/  UTMALDG.3D.MULTICAST [UR8], [UR6], UR22, desc[UR14] ;  /* 0x00000e08060073b4 */ /* 0x0001e20008011816 */
[----:B------:R-:W-:Y:S01]  /*72e0*/  SEL R7, R7, RZ, P0 ;  /* 0x000000ff07077207 */ /* 0x000fe20000000000 */
[----:B------:R0:W-:Y:S02]  /*72f0*/  UTMALDG.3D [UR24], [UR32], desc[UR14] ;  /* 0x00000e18200075b4 */ /* 0x0001e40008011000 */
[----:B------:R0:W-:Y:S02]  /*7300*/  UTMALDG.3D [UR16], [UR32], desc[UR14] ;  /* 0x00000e10200075b4 */ /* 0x0001e40008011000 */
[----:B0-----:R-:W-:Y:S05]  /*7310*/  @P1 BRA `(.L_x_172) ;  /* 0xfffffffc00241947 */ /* 0x001fea000383ffff */
.L_x_169:
[----:B------:R-:W-:Y:S05]  /*7320*/  BSYNC B1 ;  /* 0x0000000000017941 */ /* 0x000fea0003800000 */
.L_x_168:
[----:B------:R-:W-:Y:S01]  /*7330*/  LOP3.LUT P1, RZ, R10, 0xff, RZ, 0xc0, !PT ;  /* 0x000000ff0aff7812 */ /* 0x000fe2000782c0ff */
[C---:B------:R-:W-:Y:S01]  /*7340*/  IMAD.IADD R7, R11.reuse, 0x1, R8 ;  /* 0x000000010b077824 */ /* 0x040fe200078e0208 */
[----:B------:R-:W-:Y:S01]  /*7350*/  ULDC.64 UR6, c[0x0][0x650] ;  /* 0x0001940000067ab9 */ /* 0x000fe20000000a00 */
[----:B------:R-:W-:Y:S01]  /*7360*/  ISETP.GE.U32.AND P2, PT, R11, 0x5, PT ;  /* 0x000000050b00780c */ /* 0x000fe20003f46070 */
[----:B------:R-:W-:Y:S01]  /*7370*/  BSSY B1, `(.L_x_173) ;  /* 0x000006b000017945 */ /* 0x000fe20003800000 */
[----:B------:R-:W-:Y:S01]  /*7380*/  IMAD.MOV.U32 R21, RZ, RZ, -0x1 ;  /* 0xffffffffff157424 */ /* 0x000fe200078e00ff */
[----:B------:R-:W-:Y:S01]  /*7390*/  ISETP.GT.U32.AND P0, PT, R7, 0x4, PT ;  /* 0x000000040700780c */ /* 0x000fe20003f04070 */
[----:B------:R-:W-:Y:S01]  /*73a0*/  IMAD.MOV.U32 R19, RZ, RZ, -0x1 ;  /* 0xffffffffff137424 */ /* 0x000fe200078e00ff */
[----:B------:R-:W-:Y:S02]  /*73b0*/  PRMT R10, RZ, 0x7610, R10 ;  /* 0x00007610ff0a7816 */ /* 0x000fe4000000000a */
[----:B------:R-:W-:-:S03]  /*73c0*/  ISETP.LT.U32.AND P0, PT, R11, 0x5, P0 ;  /* 0x000000050b00780c */ /* 0x000fc60000701070 */
[----:B------:R-:W0:Y:S01]  /*73d0*/  @P1 S2R R12, SR_CgaCtaId ;  /* 0x00000000000c1919 */ /* 0x000e220000008800 */
[----:B------:R-:W-:-:S04]  /*73e0*/  @P1 MOV R5, 0x400 ;  /* 0x0000040000051802 */ /* 0x000fc80000000f00 */
[----:B0-----:R-:W-:Y:S01]  /*73f0*/  @P1 LEA R6, R12, R5, 0x18 ;  /* 0x000000050c061211 */ /* 0x001fe200078ec0ff */
[----:B------:R-:W-:Y:S01]  /*7400*/  IMAD.WIDE.U32 R4, R7, -0x33333333, RZ ;  /* 0xcccccccd07047825 */ /* 0x000fe200078e00ff */
[----:B------:R-:W-:Y:S02]  /*7410*/  SEL R4, RZ, 0x1, !P0 ;  /* 0x00000001ff047807 */ /* 0x000fe40004000000 */
[----:B------:R0:W-:Y:S01]  /*7420*/  @P1 SYNCS.ARRIVE.TRANS64.A1T0 RZ, [R6+URZ+0x68], RZ ;  /* 0x000068ff06ff19a7 */ /* 0x0001e2000810003f */
[----:B------:R-:W-:Y:S02]  /*7430*/  IADD3 R16, P1, R16, UR36, RZ ;  /* 0x0000002410107c10 */ /* 0x000fe4000ff3e0ff */
[----:B------:R-:W-:Y:S02]  /*7440*/  LOP3.LUT R3, R3, R4, RZ, 0x3c, !PT ;  /* 0x0000000403037212 */ /* 0x000fe400078e3cff */
[----:B------:R-:W-:Y:S02]  /*7450*/  IADD3.X R17, R17, UR42, RZ, P1, !PT ;  /* 0x0000002a11117c10 */ /* 0x000fe40008ffe4ff */
[----:B------:R-:W-:-:S02]  /*7460*/  ISETP.GE.U32.AND P0, PT, R16, UR6, PT ;  /* 0x0000000610007c0c */ /* 0x000fc4000bf06070 */
[----:B0-----:R-:W-:Y:S02]  /*7470*/  SHF.R.U32.HI R6, RZ, 0x2, R5 ;  /* 0x00000002ff067819 */ /* 0x001fe40000011605 */
[----:B------:R-:W-:Y:S02]  /*7480*/  ISETP.GE.U32.AND.EX P0, PT, R17, UR7, PT, P0 ;  /* 0x0000000711007c0c */ /* 0x000fe4000bf06100 */
[----:B------:R-:W-:Y:S01]  /*7490*/  @P2 LOP3.LUT R3, R3, 0x1, R6, 0x78, !PT ;  /* 0x0000000103032812 */ /* 0x000fe200078e7806 */
[----:B------:R-:W-:Y:S01]  /*74a0*/  IMAD R8, R6, -0x5, R7 ;  /* 0xfffffffb06087824 */ /* 0x000fe200078e0207 */
[----:B------:R-:W-:Y:S01]  /*74b0*/  PRMT R4, RZ, 0x7610, R4 ;  /* 0x00007610ff047816 */ /* 0x000fe20000000004 */
[----:B------:R-:W-:-:S08]  /*74c0*/  IMAD.MOV.U32 R6, RZ, RZ, -0x1 ;  /* 0xffffffffff067424 */ /* 0x000fd000078e00ff */
[----:B------:R-:W-:Y:S05]  /*74d0*/  @P0 BRA `(.L_x_174) ;  /* 0x0000000400500947 */ /* 0x000fea0003800000 */
[----:B------:R-:W0:Y:S01]  /*74e0*/  S2R R19, SR_CTAID.X ;  /* 0x0000000000137919 */ /* 0x000e220000002500 */
[----:B------:R-:W-:Y:S01]  /*74f0*/  ULDC.64 UR6, c[0x0][0x628] ;  /* 0x00018a0000067ab9 */ /* 0x000fe20000000a00 */
[----:B------:R-:W1:Y:S01]  /*7500*/  LDC R20, c[0x0][0x144] ;  /* 0x00005100ff147b82 */ /* 0x000e620000000800 */
[----:B------:R-:W-:Y:S01]  /*7510*/  ISETP.NE.U32.AND P0, PT, RZ, UR6, PT ;  /* 0x00000006ff007c0c */ /* 0x000fe2000bf05070 */
[----:B------:R-:W2:Y:S01]  /*7520*/  S2R R14, SR_CTAID.Y ;  /* 0x00000000000e7919 */ /* 0x000ea20000002600 */
[----:B------:R-:W-:Y:S01]  /*7530*/  ULDC UR8, c[0x0][0x630] ;  /* 0x00018c0000087ab9 */ /* 0x000fe20000000800 */
[----:B------:R-:W-:Y:S01]  /*7540*/  ULDC UR9, c[0x0][0x150] ;  /* 0x0000540000097ab9 */ /* 0x000fe20000000800 */
[----:B------:R-:W-:Y:S01]  /*7550*/  ISETP.NE.AND.EX P0, PT, RZ, UR7, PT, P0 ;  /* 0x00000007ff007c0c */ /* 0x000fe2000bf05300 */
[----:B------:R-:W-:Y:S02]  /*7560*/  IMAD.MOV.U32 R4, RZ, RZ, R16 ;  /* 0x000000ffff047224 */ /* 0x000fe400078e0010 */
[----:B------:R-:W-:Y:S01]  /*7570*/  IMAD.MOV.U32 R5, RZ, RZ, R17 ;  /* 0x000000ffff057224 */ /* 0x000fe200078e0011 */
[----:B0-----:R-:W-:-:S09]  /*7580*/  I2FP.F32.U32 R21, R19 ;  /* 0x0000001300157245 */ /* 0x001fd20000201000 */
[----:B------:R-:W-:Y:S05]  /*7590*/  @!P0 BRA `(.L_x_175) ;  /* 0x0000000000288947 */ /* 0x000fea0003800000 */
[----:B------:R-:W-:Y:S02]  /*75a0*/  ULDC UR5, c[0x0][0x634] ;  /* 0x00018d0000057ab9 */ /* 0x000fe40000000800 */
[----:B------:R-:W-:-:S05]  /*75b0*/  IADD3 R5, P0, R16, UR5, RZ ;  /* 0x0000000510057c10 */ /* 0x000fca000ff1e0ff */
[----:B------:R-:W-:-:S04]  /*75c0*/  IMAD.X R15, RZ, RZ, R17, P0 ;  /* 0x000000ffff0f7224 */ /* 0x000fc800000e0611 */
[----:B------:R-:W-:-:S04]  /*75d0*/  IMAD.WIDE.U32 R6, R15, UR6, RZ ;  /* 0x000000060f067c25 */ /* 0x000fc8000f8e00ff */
[----:B------:R-:W-:-:S04]  /*75e0*/  IMAD.WIDE.U32 R6, P0, R5, UR7, R6 ;  /* 0x0000000705067c25 */ /* 0x000fc8000f800006 */
[----:B------:R-:W-:-:S04]  /*75f0*/  IMAD.WIDE.U32 R4, R5, UR6, RZ ;  /* 0x0000000605047c25 */ /* 0x000fc8000f8e00ff */
[----:B------:R-:W-:Y:S01]  /*7600*/  IMAD.MOV.U32 R4, RZ, RZ, R7 ;  /* 0x000000ffff047224 */ /* 0x000fe200078e0007 */
[----:B------:R-:W-:Y:S01]  /*7610*/  IADD3 RZ, P1, R5, R6, RZ ;  /* 0x0000000605ff7210 */ /* 0x000fe20007f3e0ff */
[----:B------:R-:W-:-:S04]  /*7620*/  IMAD.X R5, RZ, RZ, RZ, P0 ;  /* 0x000000ffff057224 */ /* 0x000fc800000e06ff */
[----:B------:R-:W-:-:S08]  /*7630*/  IMAD.WIDE.U32.X R4, R15, UR7, R4, P1 ;  /* 0x000000070f047c25 */ /* 0x000fd000088e0404 */
.L_x_175:
[----:B------:R-:W-:Y:S01]  /*7640*/  FMUL R21, R21, UR9 ;  /* 0x0000000915157c20 */ /* 0x000fe20008400000 */
[--C-:B------:R-:W-:Y:S01]  /*7650*/  SHF.R.U64 R15, R4, UR8, R5.reuse ;  /* 0x00000008040f7c19 */ /* 0x100fe20008001205 */
[----:B------:R-:W-:Y:S01]  /*7660*/  ULDC.64 UR6, c[0x0][0x620] ;  /* 0x0001880000067ab9 */ /* 0x000fe20000000a00 */
[----:B------:R-:W-:Y:S01]  /*7670*/  SHF.R.U32.HI R4, RZ, UR8, R5 ;  /* 0x00000008ff047c19 */ /* 0x000fe20008011605 */
[----:B------:R-:W-:Y:S01]  /*7680*/  ULDC.64 UR8, c[0x0][0x640] ;  /* 0x0001900000087ab9 */ /* 0x000fe20000000a00 */
[----:B------:R-:W-:Y:S01]  /*7690*/  IADD3 R5, P0, RZ, -R15, RZ ;  /* 0x8000000fff057210 */ /* 0x000fe20007f1e0ff */
[----:B------:R-:W0:Y:S01]  /*76a0*/  F2I.U32.TRUNC.NTZ R21, R21 ;  /* 0x0000001500157305 */ /* 0x000e22000020f000 */
[----:B------:R-:W-:-:S03]  /*76b0*/  ULDC UR5, c[0x0][0x618] ;  /* 0x0001860000057ab9 */ /* 0x000fc60000000800 */
[----:B------:R-:W-:Y:S01]  /*76c0*/  IMAD.X R4, RZ, RZ, ~R4, P0 ;  /* 0x000000ffff047224 */ /* 0x000fe200000e0e04 */
[----:B------:R-:W-:-:S03]  /*76d0*/  ISETP.NE.U32.AND P0, PT, RZ, UR8, PT ;  /* 0x00000008ff007c0c */ /* 0x000fc6000bf05070 */
[----:B------:R-:W-:Y:S01]  /*76e0*/  IMAD R4, R4, UR6, RZ ;  /* 0x0000000604047c24 */ /* 0x000fe2000f8e02ff */
[----:B------:R-:W-:-:S03]  /*76f0*/  ISETP.NE.AND.EX P0, PT, RZ, UR9, PT, P0 ;  /* 0x00000009ff007c0c */ /* 0x000fc6000bf05300 */
[C---:B------:R-:W-:Y:S02]  /*7700*/  IMAD R7, R5.reuse, UR7, R4 ;  /* 0x0000000705077c24 */ /* 0x040fe4000f8e0204 */
[----:B------:R-:W-:Y:S01]  /*7710*/  IMAD.WIDE.U32 R4, R5, UR6, R16 ;  /* 0x0000000605047c25 */ /* 0x000fe2000f8e0010 */
[----:B------:R-:W-:-:S03]  /*7720*/  ULDC UR6, c[0x0][0x154] ;  /* 0x0000550000067ab9 */ /* 0x000fc60000000800 */
[----:B0-----:R-:W-:Y:S02]  /*7730*/  IMAD.MOV R6, RZ, RZ, -R21 ;  /* 0x000000ffff067224 */ /* 0x001fe400078e0a15 */
[----:B------:R-:W0:Y:S01]  /*7740*/  LDC R21, c[0x0][0x148] ;  /* 0x00005200ff157b82 */ /* 0x000e220000000800 */
[----:B------:R-:W-:Y:S02]  /*7750*/  IMAD.IADD R5, R5, 0x1, R7 ;  /* 0x0000000105057824 */ /* 0x000fe400078e0207 */
[----:B-1----:R-:W-:Y:S01]  /*7760*/  IMAD R19, R20, R6, R19 ;  /* 0x0000000614137224 */ /* 0x002fe200078e0213 */
[----:B--2---:R-:W-:Y:S02]  /*7770*/  I2FP.F32.U32 R6, R14 ;  /* 0x0000000e00067245 */ /* 0x004fe40000201000 */
[--C-:B------:R-:W-:Y:S02]  /*7780*/  SHF.R.U64 R20, R4, UR5, R5.reuse ;  /* 0x0000000504147c19 */ /* 0x100fe40008001205 */
[----:B------:R-:W-:Y:S01]  /*7790*/  SHF.R.U32.HI R5, RZ, UR5, R5 ;  /* 0x00000005ff057c19 */ /* 0x000fe20008011605 */
[----:B------:R-:W-:Y:S01]  /*77a0*/  FMUL R6, R6, UR6 ;  /* 0x0000000606067c20 */ /* 0x000fe20008400000 */
[----:B------:R-:W-:-:S02]  /*77b0*/  ULDC UR5, c[0x0][0x608] ;  /* 0x0001820000057ab9 */ /* 0x000fc40000000800 */
[--C-:B------:R-:W-:Y:S01]  /*77c0*/  SHF.R.U64 R23, R20, UR5, R5.reuse ;  /* 0x0000000514177c19 */ /* 0x100fe20008001205 */
[----:B------:R1:W2:Y:S01]  /*77d0*/  F2I.U32.TRUNC.NTZ R24, R6 ;  /* 0x0000000600187305 */ /* 0x0002a2000020f000 */
[----:B------:R-:W-:Y:S01]  /*77e0*/  SHF.R.U32.HI R4, RZ, UR5, R5 ;  /* 0x00000005ff047c19 */ /* 0x000fe20008011605 */
[----:B------:R-:W-:-:S03]  /*77f0*/  ULDC UR5, c[0x0][0x658] ;  /* 0x0001960000057ab9 */ /* 0x000fc60000000800 */
[--C-:B------:R-:W-:Y:S02]  /*7800*/  SHF.R.U64 R22, R23, UR5, R4.reuse ;  /* 0x0000000517167c19 */ /* 0x100fe40008001204 */
[----:B------:R-:W-:-:S03]  /*7810*/  SHF.R.U32.HI R25, RZ, UR5, R4 ;  /* 0x00000005ff197c19 */ /* 0x000fc60008011604 */
[----:B------:R-:W-:Y:S02]  /*7820*/  IMAD.MOV.U32 R4, RZ, RZ, R22 ;  /* 0x000000ffff047224 */ /* 0x000fe400078e0016 */
[----:B------:R-:W-:Y:S01]  /*7830*/  IMAD.MOV.U32 R5, RZ, RZ, R25 ;  /* 0x000000ffff057224 */ /* 0x000fe200078e0019 */
[----:B-1----:R-:W-:Y:S06]  /*7840*/  @!P0 BRA `(.L_x_176) ;  /* 0x0000000000288947 */ /* 0x002fec0003800000 */
        /* <DEDUP_REMOVED lines=10> */
.L_x_176:
[----:B------:R-:W-:Y:S01]  /*78f0*/  ISETP.NE.AND P0, PT, R2, 0x1, PT ;  /* 0x000000010200780c */ /* 0x000fe20003f05270 */
[----:B------:R-:W-:Y:S01]  /*7900*/  ULDC UR5, c[0x0][0x648] ;  /* 0x0001920000057ab9 */ /* 0x000fe20000000800 */
[----:B------:R-:W-:Y:S01]  /*7910*/  LOP3.LUT R23, R23, UR13, RZ, 0xc0, !PT ;  /* 0x0000000d17177c12 */ /* 0x000fe2000f8ec0ff */
[----:B--2---:R-:W-:Y:S01]  /*7920*/  IMAD.MOV R24, RZ, RZ, -R24 ;  /* 0x000000ffff187224 */ /* 0x004fe200078e0a18 */
[----:B------:R-:W-:Y:S01]  /*7930*/  SHF.R.U64 R4, R4, UR5, R5 ;  /* 0x0000000504047c19 */ /* 0x000fe20008001205 */
[----:B------:R-:W-:Y:S01]  /*7940*/  ULDC UR5, c[0x0][0x638] ;  /* 0x00018e0000057ab9 */ /* 0x000fe20000000800 */
[----:B------:R-:W-:Y:S01]  /*7950*/  LOP3.LUT R7, R20, UR4, RZ, 0xc0, !PT ;  /* 0x0000000414077c12 */ /* 0x000fe2000f8ec0ff */
[----:B------:R-:W-:Y:S01]  /*7960*/  ULDC UR6, c[0x0][0x610] ;  /* 0x0001840000067ab9 */ /* 0x000fe20000000800 */
[----:B------:R-:W-:Y:S02]  /*7970*/  IMAD.MOV.U32 R6, RZ, RZ, R15 ;  /* 0x000000ffff067224 */ /* 0x000fe400078e000f */
[----:B------:R-:W-:-:S02]  /*7980*/  IMAD.MOV R5, RZ, RZ, -R4 ;  /* 0x000000ffff057224 */ /* 0x000fc400078e0a04 */
[----:B------:R-:W-:Y:S02]  /*7990*/  IMAD R4, R4, UR21, R23 ;  /* 0x0000001504047c24 */ /* 0x000fe4000f8e0217 */
[----:B0-----:R-:W-:Y:S02]  /*79a0*/  @P0 IMAD R19, R21, R24, R14 ;  /* 0x0000001815130224 */ /* 0x001fe400078e020e */
[----:B------:R-:W-:Y:S01]  /*79b0*/  IMAD R22, R5, UR5, R22 ;  /* 0x0000000505167c24 */ /* 0x000fe2000f8e0216 */
[----:B------:R-:W-:Y:S01]  /*79c0*/  ULDC UR5, c[0x0][0x600] ;  /* 0x0001800000057ab9 */ /* 0x000fe20000000800 */
[----:B------:R-:W-:Y:S02]  /*79d0*/  IMAD R21, R4, UR6, R19 ;  /* 0x0000000604157c24 */ /* 0x000fe4000f8e0213 */
[----:B------:R-:W-:Y:S02]  /*79e0*/  IMAD R22, R22, UR5, R7 ;  /* 0x0000000516167c24 */ /* 0x000fe4000f8e0207 */
[----:B------:R-:W-:-:S03]  /*79f0*/  IMAD.MOV.U32 R4, RZ, RZ, 0x1 ;  /* 0x00000001ff047424 */ /* 0x000fc600078e00ff */
[----:B------:R-:W-:Y:S02]  /*7a00*/  SEL R19, R22, R21, !P0 ;  /* 0x0000001516137207 */ /* 0x000fe40004000000 */
[----:B------:R-:W-:-:S07]  /*7a10*/  SEL R21, R21, R22, !P0 ;  /* 0x0000001615157207 */ /* 0x000fce0004000000 */
.L_x_174:
[----:B------:R-:W-:Y:S05]  /*7a20*/  BSYNC B1 ;  /* 0x0000000000017941 */ /* 0x000fea0003800000 */
.L_x_173:
[----:B------:R-:W-:-:S13]  /*7a30*/  LOP3.LUT P0, RZ, R4, 0xff, RZ, 0xc0, !PT ;  /* 0x000000ff04ff7812 */ /* 0x000fda000780c0ff */
[----:B------:R-:W-:Y:S05]  /*7a40*/  @P0 BRA `(.L_x_177) ;  /* 0xfffffff400180947 */ /* 0x000fea000383ffff */
[----:B------:R-:W-:Y:S05]  /*7a50*/  BSYNC B0 ;  /* 0x0000000000007941 */ /* 0x000fea0003800000 */
.L_x_166:
[----:B------:R-:W-:-:S03]  /*7a60*/  UMOV UR5, 0xffffffff ;  /* 0xffffffff00057882 */ /* 0x000fc60000000000 */
[----:B------:R-:W-:Y:S05]  /*7a70*/  BRA.DIV UR5, `(.L_x_178) ;  /* 0x0000000605387947 */ /* 0x000fea000b800000 */
[----:B------:R-:W-:-:S13]  /*7a80*/  ELECT P6, URZ, PT ;  /* 0x00000000003f782f */ /* 0x000fda00038c0000 */
.L_x_193:
[----:B------:R-:W-:Y:S04]  /*7a90*/  BSSY B0, `(.L_x_179) ;  /* 0x0000034000007945 */ /* 0x000fe80003800000 */
[----:B------:R-:W-:Y:S05]  /*7aa0*/  @!P6 BRA `(.L_x_180) ;  /* 0x0000000000c8e947 */ /* 0x000fea0003800000 */
[----:B------:R-:W-:-:S04]  /*7ab0*/  LOP3.LUT R18, R18, 0x2, RZ, 0xfc, !PT ;  /* 0x0000000212127812 */ /* 0x000fc800078efcff */
[----:B------:R-:W-:-:S13]  /*7ac0*/  ISETP.NE.AND P0, PT, R18, 0x3, PT ;  /* 0x000000031200780c */ /* 0x000fda0003f05270 */
[----:B------:R-:W-:Y:S05]  /*7ad0*/  @!P0 BRA `(.L_x_181) ;  /* 0x0000000000048947 */ /* 0x000fea0003800000 */
[----:B------:R-:W-:Y:S01]  /*7ae0*/  BPT.TRAP 0x1 ;  /* 0x000000040000795c */ /* 0x000fe20000300000 */
.L_x_181:
[----:B------:R-:W0:Y:S01]  /*7af0*/  S2R R5, SR_CgaCtaId ;  /* 0x0000000000057919 */ /* 0x000e220000008800 */
[----:B------:R-:W-:Y:S02]  /*7b00*/  MOV R0, 0x400 ;  /* 0x0000040000007802 */ /* 0x000fe40000000f00 */
[----:B------:R-:W-:Y:S02]  /*7b10*/  SHF.L.U32 R2, R3, 0x1f, RZ ;  /* 0x0000001f03027819 */ /* 0x000fe400000006ff */
[----:B0-----:R-:W-:-:S05]  /*7b20*/  LEA R5, R5, R0, 0x18 ;  /* 0x0000000005057211 */ /* 0x001fca00078ec0ff */
[----:B------:R-:W-:-:S04]  /*7b30*/  VIADD R5, R5, 0x28 ;  /* 0x0000002805057836 */ /* 0x000fc80000000000 */
[C---:B------:R-:W-:Y:S02]  /*7b40*/  IMAD R7, R8.reuse, 0x8, R5 ;  /* 0x0000000808077824 */ /* 0x040fe400078e0205 */
[----:B------:R-:W-:Y:S02]  /*7b50*/  VIADD R8, R8, 0x1 ;  /* 0x0000000108087836 */ /* 0x000fe40000000000 */
[----:B------:R-:W0:Y:S03]  /*7b60*/  SYNCS.PHASECHK.TRANS64.TRYWAIT P0, [R7+URZ], R2 ;  /* 0x00000002070075a7 */ /* 0x000e26000800017f */
[----:B------:R-:W-:-:S04]  /*7b70*/  ISETP.NE.AND P1, PT, R8, 0x5, PT ;  /* 0x000000050800780c */ /* 0x000fc80003f25270 */
[----:B------:R-:W-:Y:S02]  /*7b80*/  SEL R0, RZ, 0x1, P1 ;  /* 0x00000001ff007807 */ /* 0x000fe40000800000 */
[----:B------:R-:W-:Y:S02]  /*7b90*/  SEL R8, R8, RZ, P1 ;  /* 0x000000ff08087207 */ /* 0x000fe40000800000 */
[----:B------:R-:W-:-:S03]  /*7ba0*/  LOP3.LUT R9, R3, R0, RZ, 0x3c, !PT ;  /* 0x0000000003097212 */ /* 0x000fc600078e3cff */
[----:B------:R-:W-:Y:S01]  /*7bb0*/  IMAD R6, R8, 0x8, R5 ;  /* 0x0000000808067824 */ /* 0x000fe200078e0205 */
[----:B------:R-:W-:Y:S01]  /*7bc0*/  SHF.L.U32 R3, R9, 0x1f, RZ ;  /* 0x0000001f09037819 */ /* 0x000fe200000006ff */
[----:B0-----:R-:W-:Y:S06]  /*7bd0*/  @!P0 BRA `(.L_x_182) ;  /* 0x0000000400008947 */ /* 0x001fec0003800000 */
.L_x_194:
[----:B------:R-:W1:Y:S01]  /*7be0*/  SYNCS.PHASECHK.TRANS64.TRYWAIT P0, [R6+URZ], R3 ;  /* 0x00000003060075a7 */ /* 0x000e62000800017f */
[----:B------:R-:W-:-:S05]  /*7bf0*/  VIADD R0, R8, 0x1 ;  /* 0x0000000108007836 */ /* 0x000fca0000000000 */
[----:B------:R-:W-:-:S04]  /*7c00*/  ISETP.NE.AND P1, PT, R0, 0x5, PT ;  /* 0x000000050000780c */ /* 0x000fc80003f25270 */
[----:B0-----:R-:W-:Y:S02]  /*7c10*/  SEL R2, RZ, 0x1, P1 ;  /* 0x00000001ff027807 */ /* 0x001fe40000800000 */
[----:B------:R-:W-:Y:S02]  /*7c20*/  SEL R0, R0, RZ, P1 ;  /* 0x000000ff00007207 */ /* 0x000fe40000800000 */
[----:B------:R-:W-:-:S03]  /*7c30*/  LOP3.LUT R9, R9, R2, RZ, 0x3c, !PT ;  /* 0x0000000209097212 */ /* 0x000fc600078e3cff */
[----:B------:R-:W-:Y:S01]  /*7c40*/  IMAD R7, R0, 0x8, R5 ;  /* 0x0000000800077824 */ /* 0x000fe200078e0205 */
[----:B------:R-:W-:Y:S01]  /*7c50*/  SHF.L.U32 R4, R9, 0x1f, RZ ;  /* 0x0000001f09047819 */ /* 0x000fe200000006ff */
[----:B-1----:R-:W-:Y:S06]  /*7c60*/  @!P0 BRA `(.L_x_183) ;  /* 0x0000000000f08947 */ /* 0x002fec0003800000 */
.L_x_195:
[----:B------:R-:W1:Y:S01]  /*7c70*/  SYNCS.PHASECHK.TRANS64.TRYWAIT P0, [R7+URZ], R4 ;  /* 0x00000004070075a7 */ /* 0x000e62000800017f */
[----:B------:R-:W-:-:S05]  /*7c80*/  VIADD R0, R0, 0x1 ;  /* 0x0000000100007836 */ /* 0x000fca0000000000 */
[----:B------:R-:W-:-:S04]  /*7c90*/  ISETP.NE.AND P1, PT, R0, 0x5, PT ;  /* 0x000000050000780c */ /* 0x000fc80003f25270 */
[----:B------:R-:W-:Y:S02]  /*7ca0*/  SEL R2, RZ, 0x1, P1 ;  /* 0x00000001ff027807 */ /* 0x000fe40000800000 */
[----:B------:R-:W-:Y:S02]  /*7cb0*/  SEL R0, R0, RZ, P1 ;  /* 0x000000ff00007207 */ /* 0x000fe40000800000 */
[----:B------:R-:W-:-:S03]  /*7cc0*/  LOP3.LUT R9, R9, R2, RZ, 0x3c, !PT ;  /* 0x0000000209097212 */ /* 0x000fc600078e3cff */
[----:B0-----:R-:W-:Y:S01]  /*7cd0*/  IMAD R6, R0, 0x8, R5 ;  /* 0x0000000800067824 */ /* 0x001fe200078e0205 */
[----:B------:R-:W-:Y:S01]  /*7ce0*/  SHF.L.U32 R3, R9, 0x1f, RZ ;  /* 0x0000001f09037819 */ /* 0x000fe200000006ff */
[----:B-1----:R-:W-:Y:S06]  /*7cf0*/  @!P0 BRA `(.L_x_184) ;  /* 0x0000000000e08947 */ /* 0x002fec0003800000 */
.L_x_196:
[----:B------:R-:W1:Y:S01]  /*7d00*/  SYNCS.PHASECHK.TRANS64.TRYWAIT P0, [R6+URZ], R3 ;  /* 0x00000003060075a7 */ /* 0x000e62000800017f */
[----:B------:R-:W-:-:S05]  /*7d10*/  VIADD R0, R0, 0x1 ;  /* 0x0000000100007836 */ /* 0x000fca0000000000 */
[----:B------:R-:W-:-:S04]  /*7d20*/  ISETP.NE.AND P1, PT, R0, 0x5, PT ;  /* 0x000000050000780c */ /* 0x000fc80003f25270 */
[----:B------:R-:W-:Y:S02]  /*7d30*/  SEL R2, RZ, 0x1, P1 ;  /* 0x00000001ff027807 */ /* 0x000fe40000800000 */
[----:B------:R-:W-:Y:S02]  /*7d40*/  SEL R0, R0, RZ, P1 ;  /* 0x000000ff00007207 */ /* 0x000fe40000800000 */
[----:B------:R-:W-:Y:S01]  /*7d50*/  LOP3.LUT R2, R9, R2, RZ, 0x3c, !PT ;  /* 0x0000000209027212 */ /* 0x000fe200078e3cff */
[----:B-1----:R-:W-:Y:S06]  /*7d60*/  @!P0 BRA `(.L_x_185) ;  /* 0x0000000000d88947 */ /* 0x002fec0003800000 */
.L_x_197:
[----:B------:R-:W-:Y:S01]  /*7d70*/  IMAD R5, R0, 0x8, R5 ;  /* 0x0000000800057824 */ /* 0x000fe200078e0205 */
[----:B------:R-:W-:-:S07]  /*7d80*/  SHF.L.U32 R0, R2, 0x1f, RZ ;  /* 0x0000001f02007819 */ /* 0x000fce00000006ff */
.L_x_186:
[----:B--2---:R2:W3:Y:S02]  /*7d90*/  SYNCS.PHASECHK.TRANS64.TRYWAIT P0, [R5+URZ], R0 ;  /* 0x00000000050075a7 */ /* 0x0044e4000800017f */
[----:B---3--:R-:W-:Y:S05]  /*7da0*/  @!P0 NANOSLEEP.SYNCS 0x989680 ;  /* 0x009896800000895d */ /* 0x008fea0003900000 */
[----:B------:R-:W3:Y:S02]  /*7db0*/  @!P0 SYNCS.PHASECHK.TRANS64 P0, [R5+URZ], R0 ;  /* 0x00000000050085a7 */ /* 0x000ee4000800007f */
[----:B---3--:R-:W-:Y:S05]  /*7dc0*/  @!P0 BRA `(.L_x_186) ;  /* 0xfffffffc00f08947 */ /* 0x008fea000383ffff */
.L_x_180:
[----:B------:R-:W-:Y:S05]  /*7dd0*/  BSYNC B0 ;  /* 0x0000000000007941 */ /* 0x000fea0003800000 */
.L_x_179:
[----:B------:R-:W-:Y:S05]  /*7de0*/  EXIT ;  /* 0x000000000000794d */ /* 0x000fea0003800000 */
.L_x_21:
[----:B-1----:R1:W2:Y:S02]  /*7df0*/  SYNCS.PHASECHK.TRANS64.TRYWAIT P1, [R3+URZ], R0 ;  /* 0x00000000030075a7 */ /* 0x0022a4000802017f */
[----:B--2---:R-:W-:Y:S05]  /*7e00*/  @!P1 NANOSLEEP.SYNCS 0x989680 ;  /* 0x009896800000995d */ /* 0x004fea0003900000 */
[----:B------:R-:W2:Y:S02]  /*7e10*/  @!P1 SYNCS.PHASECHK.TRANS64 P1, [R3+URZ], R0 ;  /* 0x00000000030095a7 */ /* 0x000ea4000802007f */
[----:B--2---:R-:W-:Y:S05]  /*7e20*/  @!P1 BRA `(.L_x_21) ;  /* 0xfffffffc00f09947 */ /* 0x004fea000383ffff */
[----:B------:R-:W-:Y:S05]  /*7e30*/  BRA `(.L_x_20) ;  /* 0xffffff9800487947 */ /* 0x000fea000383ffff */
.L_x_26:
[----:B-1----:R1:W2:Y:S02]  /*7e40*/  SYNCS.PHASECHK.TRANS64.TRYWAIT P1, [R5+URZ], R4 ;  /* 0x00000004050075a7 */ /* 0x0022a4000802017f */
[----:B--2---:R-:W-:Y:S05]  /*7e50*/  @!P1 NANOSLEEP.SYNCS 0x989680 ;  /* 0x009896800000995d */ /* 0x004fea0003900000 */
[----:B------:R-:W2:Y:S02]  /*7e60*/  @!P1 SYNCS.PHASECHK.TRANS64 P1, [R5+URZ], R4 ;  /* 0x00000004050095a7 */ /* 0x000ea4000802007f */
[----:B--2---:R-:W-:Y:S05]  /*7e70*/  @!P1 BRA `(.L_x_26) ;  /* 0xfffffffc00f09947 */ /* 0x004fea000383ffff */
[----:B------:R-:W-:Y:S05]  /*7e80*/  BRA `(.L_x_25) ;  /* 0xffffff9c00247947 */ /* 0x000fea000383ffff */
.L_x_167:
[----:B------:R-:W-:Y:S01]  /*7e90*/  BSSY B1, `(.L_x_187) ;  /* 0x0000006000017945 */ /* 0x000fe20003800000 */
[----:B------:R-:W-:-:S07]  /*7ea0*/  IMAD.MOV.U32 R15, RZ, RZ, -0x1 ;  /* 0xffffffffff0f7424 */ /* 0x000fce00078e00ff */
[----:B------:R-:W-:Y:S05]  /*7eb0*/  WARPSYNC.COLLECTIVE R15, `(.L_x_188) ;  /* 0x000000000f0c7348 */ /* 0x000fea0003c00000 */
[----:B------:R-:W-:Y:S02]  /*7ec0*/  ELECT P6, UR62, PT ;  /* 0x00000000003e782f */ /* 0x000fe400038c0000 */
[----:B------:R-:W-:Y:S01]  /*7ed0*/  MOV R14, UR62 ;  /* 0x0000003e000e7c02 */ /* 0x000fe20008000f00 */
[----:B------:R-:W-:Y:S10]  /*7ee0*/  ENDCOLLECTIVE ;  /* 0x000000000000791b */ /* 0x000ff40003800000 */
.L_x_188:
[----:B------:R-:W-:Y:S05]  /*7ef0*/  BSYNC B1 ;  /* 0x0000000000017941 */ /* 0x000fea0003800000 */
.L_x_187:
[----:B------:R-:W-:Y:S05]  /*7f00*/  BRA `(.L_x_189) ;  /* 0xffffffec00f47947 */ /* 0x000fea000383ffff */
.L_x_170:
[----:B-1----:R1:W2:Y:S02]  /*7f10*/  SYNCS.PHASECHK.TRANS64.TRYWAIT P0, [R23+URZ+0x28], R14 ;  /* 0x0000280e170075a7 */ /* 0x0022a4000800017f */
[----:B--2---:R-:W-:Y:S05]  /*7f20*/  @!P0 NANOSLEEP.SYNCS 0x989680 ;  /* 0x009896800000895d */ /* 0x004fea0003900000 */
[----:B------:R-:W2:Y:S02]  /*7f30*/  @!P0 SYNCS.PHASECHK.TRANS64 P0, [R23+URZ+0x28], R14 ;  /* 0x0000280e170085a7 */ /* 0x000ea4000800007f */
[----:B--2---:R-:W-:Y:S05]  /*7f40*/  @!P0 BRA `(.L_x_170) ;  /* 0xfffffffc00f08947 */ /* 0x004fea000383ffff */
[----:B------:R-:W-:Y:S05]  /*7f50*/  BRA `(.L_x_190) ;  /* 0xfffffff0003c7947 */ /* 0x000fea000383ffff */
.L_x_178:
[----:B------:R-:W-:Y:S01]  /*7f60*/  BSSY B0, `(.L_x_191) ;  /* 0x0000006000007945 */ /* 0x000fe20003800000 */
[----:B------:R-:W-:-:S07]  /*7f70*/  IMAD.MOV.U32 R15, RZ, RZ, -0x1 ;  /* 0xffffffffff0f7424 */ /* 0x000fce00078e00ff */
[----:B------:R-:W-:Y:S05]  /*7f80*/  WARPSYNC.COLLECTIVE R15, `(.L_x_192) ;  /* 0x000000000f0c7348 */ /* 0x000fea0003c00000 */
[----:B------:R-:W-:Y:S02]  /*7f90*/  ELECT P6, UR62, PT ;  /* 0x00000000003e782f */ /* 0x000fe400038c0000 */
[----:B------:R-:W-:Y:S01]  /*7fa0*/  MOV R14, UR62 ;  /* 0x0000003e000e7c02 */ /* 0x000fe20008000f00 */
[----:B------:R-:W-:Y:S10]  /*7fb0*/  ENDCOLLECTIVE ;  /* 0x000000000000791b */ /* 0x000ff40003800000 */
.L_x_192:
[----:B------:R-:W-:Y:S05]  /*7fc0*/  BSYNC B0 ;  /* 0x0000000000007941 */ /* 0x000fea0003800000 */
.L_x_191:
[----:B------:R-:W-:Y:S05]  /*7fd0*/  BRA `(.L_x_193) ;  /* 0xfffffff800ac7947 */ /* 0x000fea000383ffff */
.L_x_182:
[----:B0-----:R0:W1:Y:S02]  /*7fe0*/  SYNCS.PHASECHK.TRANS64.TRYWAIT P0, [R7+URZ], R2 ;  /* 0x00000002070075a7 */ /* 0x001064000800017f */
[----:B-1----:R-:W-:Y:S05]  /*7ff0*/  @!P0 NANOSLEEP.SYNCS 0x989680 ;  /* 0x009896800000895d */ /* 0x002fea0003900000 */
[----:B------:R-:W1:Y:S02]  /*8000*/  @!P0 SYNCS.PHASECHK.TRANS64 P0, [R7+URZ], R2 ;  /* 0x00000002070085a7 */ /* 0x000e64000800007f */
[----:B-1----:R-:W-:Y:S05]  /*8010*/  @!P0 BRA `(.L_x_182) ;  /* 0xfffffffc00f08947 */ /* 0x002fea000383ffff */
[----:B------:R-:W-:Y:S05]  /*8020*/  BRA `(.L_x_194) ;  /* 0xfffffff800ec7947 */ /* 0x000fea000383ffff */
.L_x_183:
[----:B0-----:R0:W1:Y:S02]  /*8030*/  SYNCS.PHASECHK.TRANS64.TRYWAIT P0, [R6+URZ], R3 ;  /* 0x00000003060075a7 */ /* 0x001064000800017f */
[----:B-1----:R-:W-:Y:S05]  /*8040*/  @!P0 NANOSLEEP.SYNCS 0x989680 ;  /* 0x009896800000895d */ /* 0x002fea0003900000 */
[----:B------:R-:W1:Y:S02]  /*8050*/  @!P0 SYNCS.PHASECHK.TRANS64 P0, [R6+URZ], R3 ;  /* 0x00000003060085a7 */ /* 0x000e64000800007f */
[----:B-1----:R-:W-:Y:S05]  /*8060*/  @!P0 BRA `(.L_x_183) ;  /* 0xfffffffc00f08947 */ /* 0x002fea000383ffff */
[----:B------:R-:W-:Y:S05]  /*8070*/  BRA `(.L_x_195) ;  /* 0xfffffff800fc7947 */ /* 0x000fea000383ffff */
.L_x_184:
[----:B0-----:R0:W1:Y:S02]  /*8080*/  SYNCS.PHASECHK.TRANS64.TRYWAIT P0, [R7+URZ], R4 ;  /* 0x00000004070075a7 */ /* 0x001064000800017f */
[----:B-1----:R-:W-:Y:S05]  /*8090*/  @!P0 NANOSLEEP.SYNCS 0x989680 ;  /* 0x009896800000895d */ /* 0x002fea0003900000 */
[----:B------:R-:W1:Y:S02]  /*80a0*/  @!P0 SYNCS.PHASECHK.TRANS64 P0, [R7+URZ], R4 ;  /* 0x00000004070085a7 */ /* 0x000e64000800007f */
[----:B-1----:R-:W-:Y:S05]  /*80b0*/  @!P0 BRA `(.L_x_184) ;  /* 0xfffffffc00f08947 */ /* 0x002fea000383ffff */
[----:B------:R-:W-:Y:S05]  /*80c0*/  BRA `(.L_x_196) ;  /* 0xfffffffc000c7947 */ /* 0x000fea000383ffff */
.L_x_185:
[----:B-1----:R1:W2:Y:S02]  /*80d0*/  SYNCS.PHASECHK.TRANS64.TRYWAIT P0, [R6+URZ], R3 ;  /* 0x00000003060075a7 */ /* 0x0022a4000800017f */
[----:B--2---:R-:W-:Y:S05]  /*80e0*/  @!P0 NANOSLEEP.SYNCS 0x989680 ;  /* 0x009896800000895d */ /* 0x004fea0003900000 */
[----:B------:R-:W2:Y:S02]  /*80f0*/  @!P0 SYNCS.PHASECHK.TRANS64 P0, [R6+URZ], R3 ;  /* 0x00000003060085a7 */ /* 0x000ea4000800007f */
[----:B--2---:R-:W-:Y:S05]  /*8100*/  @!P0 BRA `(.L_x_185) ;  /* 0xfffffffc00f08947 */ /* 0x004fea000383ffff */
[----:B------:R-:W-:Y:S05]  /*8110*/  BRA `(.L_x_197) ;  /* 0xfffffffc00147947 */ /* 0x000fea000383ffff */
.L_x_198:
[----:B------:R-:W-:-:S00]  /*8120*/  BRA `(.L_x_198) ;  /* 0xfffffffc00fc7947 */ /* 0x000fc0000383ffff */
[----:B------:R-:W-:-:S00]  /*8130*/  NOP ;  /* 0x0000000000007918 */ /* 0x000fc00000000000 */
        /* <DEDUP_REMOVED lines=12> */
.L_x_199:


//--------------------- .nv.global.init           --------------------------
	.section	.nv.global.init,"aw",@progbits
.nv.global.init:
	.type		$str$22,@object
	.size		$str$22,($str$23 - $str$22)
$str$22:
        /*0000*/ 	.byte	0x6b, 0x5f, 0x74, 0x69, 0x6c, 0x65, 0x5f, 0x63, 0x6f, 0x75, 0x6e, 0x74, 0x20, 0x3e, 0x3d, 0x20
        /*0010*/ 	.byte	0x31, 0x00
	.type		$str$23,@object
	.size		$str$23,(__unnamed_1 - $str$23)
$str$23:
        /*0012*/ 	.byte	0x2f, 0x74, 0x6d, 0x70, 0x2f, 0x63, 0x75, 0x74, 0x6c, 0x61, 0x73, 0x73, 0x5f, 0x73, 0x77, 0x65
        /*0022*/ 	.byte	0x65, 0x70, 0x5f, 0x73, 0x72, 0x63, 0x2f, 0x69, 0x6e, 0x63, 0x6c, 0x75, 0x64, 0x65, 0x2f, 0x63
        /*0032*/ 	.byte	0x75, 0x74, 0x6c, 0x61, 0x73, 0x73, 0x2f, 0x67, 0x65, 0x6d, 0x6d, 0x2f, 0x63, 0x6f, 0x6c, 0x6c
        /*0042*/ 	.byte	0x65, 0x63, 0x74, 0x69, 0x76, 0x65, 0x2f, 0x73, 0x6d, 0x39, 0x30, 0x5f, 0x6d, 0x6d, 0x61, 0x5f
        /*0052*/ 	.byte	0x74, 0x6d, 0x61, 0x5f, 0x67, 0x6d, 0x6d, 0x61, 0x5f, 0x73, 0x73, 0x5f, 0x77, 0x61, 0x72, 0x70
        /*0062*/ 	.byte	0x73, 0x70, 0x65, 0x63, 0x69, 0x61, 0x6c, 0x69, 0x7a, 0x65, 0x64, 0x2e, 0x68, 0x70, 0x70, 0x00
	.type		__unnamed_1,@object
	.size		__unnamed_1,(.L_0 - __unnamed_1)
__unnamed_1:
        /*0072*/ 	.byte	0x76, 0x6f, 0x69, 0x64, 0x20, 0x63, 0x75, 0x74, 0x6c, 0x61, 0x73, 0x73, 0x3a, 0x3a, 0x67, 0x65
        /* <DEDUP_REMOVED lines=180> */
        /*0bc2*/ 	.byte	0x74, 0x69, 0x74, 0x79, 0x5d, 0x00
.L_0:


//--------------------- .nv.shared._ZN7cutlass13device_kernelINS_4gemm6kernel13GemmUniversalIN4cute5tupleIJiiiiEEENS1_10collective13CollectiveMmaINS1_34MainloopSm90TmaGmmaWarpSpecializedILi5ENS5_IJNS4_1CILi1EEENSA_ILi8EEESB_EEENS1_35KernelTmaWarpSpecializedCooperativeEEENS5_IJNSA_ILi128EEESG_NSA_ILi64EEEEEENS_6half_tENS5_IJlSB_lEEESJ_NS5_IJSB_llEEENS4_8TiledMMAINS4_8MMA_AtomIJNS4_4SM904GMMA26MMA_64x128x16_F32F16F16_SSILNSP_5MajorE0ELSR_1ELNSP_7ScaleInE1ELSS_1EEEEEENS4_6LayoutINS5_IJNSA_ILi2EEESB_SB_EEENS5_IJSB_NSA_ILi0EEESY_EEEEENS5_IJNS4_10UnderscoreES11_S11_EEEEENS4_23SM90_TMA_LOAD_MULTICASTENS4_14ComposedLayoutINS4_7SwizzleILi3ELi4ELi3EEENS4_18smem_ptr_flag_bitsILi16EEENSV_INS5_IJSC_SH_EEENS5_IJSH_SB_EEEEEEEvNS4_8identityENS4_13SM90_TMA_LOADENS15_IS17_S19_NSV_INS5_IJSH_SC_EEENS5_IJSB_SH_EEEEEEEvS1E_EENS_8epilogue10collective6detail29Sm90TmaWarpSpecializedAdapterINS1M_15DefaultEpilogueISJ_SK_SK_NS1L_6thread17LinearCombinationISJ_Li1EffLNS1Q_9ScaleType4KindE0ELNS_15FloatRoundStyleE2ESJ_EENS1_15EpilogueDefaultEEEEEvvEEEEvNT_6ParamsE --------------------------
	.section	.nv.shared._ZN7cutlass13device_kernelINS_4gemm6kernel13GemmUniversalIN4cute5tupleIJiiiiEEENS1_10collective13CollectiveMmaINS1_34MainloopSm90TmaGmmaWarpSpecializedILi5ENS5_IJNS4_1CILi1EEENSA_ILi8EEESB_EEENS1_35KernelTmaWarpSpecializedCooperativeEEENS5_IJNSA_ILi128EEESG_NSA_ILi64EEEEEENS_6half_tENS5_IJlSB_lEEESJ_NS5_IJSB_llEEENS4_8TiledMMAINS4_8MMA_AtomIJNS4_4SM904GMMA26MMA_64x128x16_F32F16F16_SSILNSP_5MajorE0ELSR_1ELNSP_7ScaleInE1ELSS_1EEEEEENS4_6LayoutINS5_IJNSA_ILi2EEESB_SB_EEENS5_IJSB_NSA_ILi0EEESY_EEEEENS5_IJNS4_10UnderscoreES11_S11_EEEEENS4_23SM90_TMA_LOAD_MULTICASTENS4_14ComposedLayoutINS4_7SwizzleILi3ELi4ELi3EEENS4_18smem_ptr_flag_bitsILi16EEENSV_INS5_IJSC_SH_EEENS5_IJSH_SB_EEEEEEEvNS4_8identityENS4_13SM90_TMA_LOADENS15_IS17_S19_NSV_INS5_IJSH_SC_EEENS5_IJSB_SH_EEEEEEEvS1E_EENS_8epilogue10collective6detail29Sm90TmaWarpSpecializedAdapterINS1M_15DefaultEpilogueISJ_SK_SK_NS1L_6thread17LinearCombinationISJ_Li1EffLNS1Q_9ScaleType4KindE0ELNS_15FloatRoundStyleE2ESJ_EENS1_15EpilogueDefaultEEEEEvvEEEEvNT_6ParamsE,"aw",@nobits
	.sectionflags	@""
	.align	16
	.zero		1024


//--------------------- .nv.shared.reserved.0     --------------------------
	.section	.nv.shared.reserved.0,"aw",@nobits
	.weak		__nv_reservedSMEM_offset_0_alias
	.size		__nv_reservedSMEM_offset_0_alias, 0, 0
	.other		__nv_reservedSMEM_offset_0_alias,@"STO_CUDA_RESERVED_SHARED STV_DEFAULT"
__nv_reservedSMEM_offset_0_alias:
	.zero		0


//--------------------- .nv.global                --------------------------
	.section	.nv.global,"aw",@nobits
.nv.global:
	.type		_ZN40_INTERNAL_7426ed7f_4_k_cu_22c04816_155524cute1_E,@object
	.size		_ZN40_INTERNAL_7426ed7f_4_k_cu_22c04816_155524cute1_E,(_ZN40_INTERNAL_7426ed7f_4_k_cu_22c04816_155524cuda3std3__45__cpo6cbeginE - _ZN40_INTERNAL_7426ed7f_4_k_cu_22c04816_155524cute1_E)
_ZN40_INTERNAL_7426ed7f_4_k_cu_22c04816_155524cute1_E:
	.zero		1
	.type		_ZN40_INTERNAL_7426ed7f_4_k_cu_22c04816_155524cuda3std3__45__cpo6cbeginE,@object
	.size		_ZN40_INTERNAL_7426ed7f_4_k_cu_22c04816_155524cuda3std3__45__cpo6cbeginE,(_ZN40_INTERNAL_7426ed7f_4_k_cu_22c04816_155524cuda3std3__48in_placeE - _ZN40_INTERNAL_7426ed7f_4_k_cu_22c04816_155524cuda3std3__45__cpo6cbeginE)
_ZN40_INTERNAL_7426ed7f_4_k_cu_22c04816_155524cuda3std3__45__cpo6cbeginE:
	.zero		1
	.type		_ZN40_INTERNAL_7426ed7f_4_k_cu_22c04816_155524cuda3std3__48in_placeE,@object
	.size		_ZN40_INTERNAL_7426ed7f_4_k_cu_22c04816_155524cuda3std3__48in_placeE,(_ZN40_INTERNAL_7426ed7f_4_k_cu_22c04816_155524cuda3std6ranges3__45__cpo9iter_moveE - _ZN40_INTERNAL_7426ed7f_4_k_cu_22c04816_155524cuda3std3__48in_placeE)
_ZN40_INTERNAL_7426ed7f_4_k_cu_22c04816_155524cuda3std3__48in_placeE:
	.zero		1
	.type		_ZN40_INTERNAL_7426ed7f_4_k_cu_22c04816_155524cuda3std6ranges3__45__cpo9iter_moveE,@object
	.size		_ZN40_INTERNAL_7426ed7f_4_k_cu_22c04816_155524cuda3std6ranges3__45__cpo9iter_moveE,(_ZN40_INTERNAL_7426ed7f_4_k_cu_22c04816_155524cuda3std3__45__cpo5beginE - _ZN40_INTERNAL_7426ed7f_4_k_cu_22c04816_155524cuda3std6ranges3__45__cpo9iter_moveE)
_ZN40_INTERNAL_7426ed7f_4_k_cu_22c04816_155524cuda3std6ranges3__45__cpo9iter_moveE:
	.zero		1
	.type		_ZN40_INTERNAL_7426ed7f_4_k_cu_22c04816_155524cuda3std3__45__cpo5beginE,@object
	.size		_ZN40_INTERNAL_7426ed7f_4_k_cu_22c04816_155524cuda3std3__45__cpo5beginE,(_ZN40_INTERNAL_7426ed7f_4_k_cu_22c04816_155524cuda3std3__442_GLOBAL__N__7426ed7f_4_k_cu_22c04816_155526ignoreE - _ZN40_INTERNAL_7426ed7f_4_k_cu_22c04816_155524cuda3std3__45__cpo5beginE)
_ZN40_INTERNAL_7426ed7f_4_k_cu_22c04816_155524cuda3std3__45__cpo5beginE:
	.zero		1
	.type		_ZN40_INTERNAL_7426ed7f_4_k_cu_22c04816_155524cuda3std3__442_GLOBAL__N__7426ed7f_4_k_cu_22c04816_155526ignoreE,@object
	.size		_ZN40_INTERNAL_7426ed7f_4_k_cu_22c04816_155524cuda3std3__442_GLOBAL__N__7426ed7f_4_k_cu_22c04816_155526ignoreE,(_ZN40_INTERNAL_7426ed7f_4_k_cu_22c04816_155524cute7productE - _ZN40_INTERNAL_7426ed7f_4_k_cu_22c04816_155524cuda3std3__442_GLOBAL__N__7426ed7f_4_k_cu_22c04816_155526ignoreE)
_ZN40_INTERNAL_7426ed7f_4_k_cu_22c04816_155524cuda3std3__442_GLOBAL__N__7426ed7f_4_k_cu_22c04816_155526ignoreE:
	.zero		1
	.type		_ZN40_INTERNAL_7426ed7f_4_k_cu_22c04816_155524cute7productE,@object
	.size		_ZN40_INTERNAL_7426ed7f_4_k_cu_22c04816_155524cute7productE,(_ZN40_INTERNAL_7426ed7f_4_k_cu_22c04816_155524cuda3std3__45__cpo3endE - _ZN40_INTERNAL_7426ed7f_4_k_cu_22c04816_155524cute7productE)
_ZN40_INTERNAL_7426ed7f_4_k_cu_22c04816_155524cute7productE:
	.zero		1
	.type		_ZN40_INTERNAL_7426ed7f_4_k_cu_22c04816_155524cuda3std3__45__cpo3endE,@object
	.size		_ZN40_INTERNAL_7426ed7f_4_k_cu_22c04816_155524cuda3std3__45__cpo3endE,(_ZN40_INTERNAL_7426ed7f_4_k_cu_22c04816_155524cuda3std3__419piecewise_constructE - _ZN40_INTERNAL_7426ed7f_4_k_cu_22c04816_155524cuda3std3__45__cpo3endE)
_ZN40_INTERNAL_7426ed7f_4_k_cu_22c04816_155524cuda3std3__45__cpo3endE:
	.zero		1
	.type		_ZN40_INTERNAL_7426ed7f_4_k_cu_22c04816_155524cuda3std3__419piecewise_constructE,@object
	.size		_ZN40_INTERNAL_7426ed7f_4_k_cu_22c04816_155524cuda3std3__419piecewise_constructE,(_ZN40_INTERNAL_7426ed7f_4_k_cu_22c04816_155524cuda3std3__45__cpo4cendE - _ZN40_INTERNAL_7426ed7f_4_k_cu_22c04816_155524cuda3std3__419piecewise_constructE)
_ZN40_INTERNAL_7426ed7f_4_k_cu_22c04816_155524cuda3std3__419piecewise_constructE:
	.zero		1
	.type		_ZN40_INTERNAL_7426ed7f_4_k_cu_22c04816_155524cuda3std3__45__cpo4cendE,@object
	.size		_ZN40_INTERNAL_7426ed7f_4_k_cu_22c04816_155524cuda3std3__45__cpo4cendE,(_ZN40_INTERNAL_7426ed7f_4_k_cu_22c04816_155524cuda3std6ranges3__45__cpo4swapE - _ZN40_INTERNAL_7426ed7f_4_k_cu_22c04816_155524cuda3std3__45__cpo4cendE)
_ZN40_INTERNAL_7426ed7f_4_k_cu_22c04816_155524cuda3std3__45__cpo4cendE:
	.zero		1
	.type		_ZN40_INTERNAL_7426ed7f_4_k_cu_22c04816_155524cuda3std6ranges3__45__cpo4swapE,@object
	.size		_ZN40_INTERNAL_7426ed7f_4_k_cu_22c04816_155524cuda3std6ranges3__45__cpo4swapE,(.L_8 - _ZN40_INTERNAL_7426ed7f_4_k_cu_22c04816_155524cuda3std6ranges3__45__cpo4swapE)
_ZN40_INTERNAL_7426ed7f_4_k_cu_22c04816_155524cuda3std6ranges3__45__cpo4swapE:
	.zero		1
.L_8:


//--------------------- .nv.constant0._ZN7cutlass13device_kernelINS_4gemm6kernel13GemmUniversalIN4cute5tupleIJiiiiEEENS1_10collective13CollectiveMmaINS1_34MainloopSm90TmaGmmaWarpSpecializedILi5ENS5_IJNS4_1CILi1EEENSA_ILi8EEESB_EEENS1_35KernelTmaWarpSpecializedCooperativeEEENS5_IJNSA_ILi128EEESG_NSA_ILi64EEEEEENS_6half_tENS5_IJlSB_lEEESJ_NS5_IJSB_llEEENS4_8TiledMMAINS4_8MMA_AtomIJNS4_4SM904GMMA26MMA_64x128x16_F32F16F16_SSILNSP_5MajorE0ELSR_1ELNSP_7ScaleInE1ELSS_1EEEEEENS4_6LayoutINS5_IJNSA_ILi2EEESB_SB_EEENS5_IJSB_NSA_ILi0EEESY_EEEEENS5_IJNS4_10UnderscoreES11_S11_EEEEENS4_23SM90_TMA_LOAD_MULTICASTENS4_14ComposedLayoutINS4_7SwizzleILi3ELi4ELi3EEENS4_18smem_ptr_flag_bitsILi16EEENSV_INS5_IJSC_SH_EEENS5_IJSH_SB_EEEEEEEvNS4_8identityENS4_13SM90_TMA_LOADENS15_IS17_S19_NSV_INS5_IJSH_SC_EEENS5_IJSB_SH_EEEEEEEvS1E_EENS_8epilogue10collective6detail29Sm90TmaWarpSpecializedAdapterINS1M_15DefaultEpilogueISJ_SK_SK_NS1L_6thread17LinearCombinationISJ_Li1EffLNS1Q_9ScaleType4KindE0ELNS_15FloatRoundStyleE2ESJ_EENS1_15EpilogueDefaultEEEEEvvEEEEvNT_6ParamsE --------------------------
	.section	.nv.constant0._ZN7cutlass13device_kernelINS_4gemm6kernel13GemmUniversalIN4cute5tupleIJiiiiEEENS1_10collective13CollectiveMmaINS1_34MainloopSm90TmaGmmaWarpSpecializedILi5ENS5_IJNS4_1CILi1EEENSA_ILi8EEESB_EEENS1_35KernelTmaWarpSpecializedCooperativeEEENS5_IJNSA_ILi128EEESG_NSA_ILi64EEEEEENS_6half_tENS5_IJlSB_lEEESJ_NS5_IJSB_llEEENS4_8TiledMMAINS4_8MMA_AtomIJNS4_4SM904GMMA26MMA_64x128x16_F32F16F16_SSILNSP_5MajorE0ELSR_1ELNSP_7ScaleInE1ELSS_1EEEEEENS4_6LayoutINS5_IJNSA_ILi2EEESB_SB_EEENS5_IJSB_NSA_ILi0EEESY_EEEEENS5_IJNS4_10UnderscoreES11_S11_EEEEENS4_23SM90_TMA_LOAD_MULTICASTENS4_14ComposedLayoutINS4_7SwizzleILi3ELi4ELi3EEENS4_18smem_ptr_flag_bitsILi16EEENSV_INS5_IJSC_SH_EEENS5_IJSH_SB_EEEEEEEvNS4_8identityENS4_13SM90_TMA_LOADENS15_IS17_S19_NSV_INS5_IJSH_SC_EEENS5_IJSB_SH_EEEEEEEvS1E_EENS_8epilogue10collective6detail29Sm90TmaWarpSpecializedAdapterINS1M_15DefaultEpilogueISJ_SK_SK_NS1L_6thread17LinearCombinationISJ_Li1EffLNS1Q_9ScaleType4KindE0ELNS_15FloatRoundStyleE2ESJ_EENS1_15EpilogueDefaultEEEEEvvEEEEvNT_6ParamsE,"a",@progbits
	.sectionflags	@""
	.align	4
.nv.constant0._ZN7cutlass13device_kernelINS_4gemm6kernel13GemmUniversalIN4cute5tupleIJiiiiEEENS1_10collective13CollectiveMmaINS1_34MainloopSm90TmaGmmaWarpSpecializedILi5ENS5_IJNS4_1CILi1EEENSA_ILi8EEESB_EEENS1_35KernelTmaWarpSpecializedCooperativeEEENS5_IJNSA_ILi128EEESG_NSA_ILi64EEEEEENS_6half_tENS5_IJlSB_lEEESJ_NS5_IJSB_llEEENS4_8TiledMMAINS4_8MMA_AtomIJNS4_4SM904GMMA26MMA_64x128x16_F32F16F16_SSILNSP_5MajorE0ELSR_1ELNSP_7ScaleInE1ELSS_1EEEEEENS4_6LayoutINS5_IJNSA_ILi2EEESB_SB_EEENS5_IJSB_NSA_ILi0EEESY_EEEEENS5_IJNS4_10UnderscoreES11_S11_EEEEENS4_23SM90_TMA_LOAD_MULTICASTENS4_14ComposedLayoutINS4_7SwizzleILi3ELi4ELi3EEENS4_18smem_ptr_flag_bitsILi16EEENSV_INS5_IJSC_SH_EEENS5_IJSH_SB_EEEEEEEvNS4_8identityENS4_13SM90_TMA_LOADENS15_IS17_S19_NSV_INS5_IJSH_SC_EEENS5_IJSB_SH_EEEEEEEvS1E_EENS_8epilogue10collective6detail29Sm90TmaWarpSpecializedAdapterINS1M_15DefaultEpilogueISJ_SK_SK_NS1L_6thread17LinearCombinationISJ_Li1EffLNS1Q_9ScaleType4KindE0ELNS_15FloatRoundStyleE2ESJ_EENS1_15EpilogueDefaultEEEEEvvEEEEvNT_6ParamsE:
	.zero		1664


//--------------------- SYMBOLS --------------------------

	.type		.nv.reservedSmem.offset0,@object
	.size		.nv.reservedSmem.offset0,0x4
	.type		__assertfail,@function
